//
// Generated by NVIDIA NVVM Compiler
//
// Compiler Build ID: CL-36424714
// Cuda compilation tools, release 13.0, V13.0.88
// Based on NVVM 20.0.0
//

.version 9.0
.target sm_100
.address_size 64

.extern .func  (.param .b32 func_retval0) vprintf
(
	.param .b64 vprintf_param_0,
	.param .b64 vprintf_param_1
)
;
.extern .func  (.param .b64 func_retval0) malloc
(
	.param .b64 malloc_param_0
)
;
.extern .func free
(
	.param .b64 free_param_0
)
;
.shared .align 4 .b8 idx[64];
.global .align 1 .b8 $str[4] = {37, 100, 32};

.func _Z4findP3PreiP4DataiP4statiid(
	.param .b64 _Z4findP3PreiP4DataiP4statiid_param_0,
	.param .b32 _Z4findP3PreiP4DataiP4statiid_param_1,
	.param .b64 _Z4findP3PreiP4DataiP4statiid_param_2,
	.param .b32 _Z4findP3PreiP4DataiP4statiid_param_3,
	.param .b64 _Z4findP3PreiP4DataiP4statiid_param_4,
	.param .b32 _Z4findP3PreiP4DataiP4statiid_param_5,
	.param .b32 _Z4findP3PreiP4DataiP4statiid_param_6,
	.param .b64 _Z4findP3PreiP4DataiP4statiid_param_7
)
{
	.local .align 8 .b8 	__local_depot0[8];
	.reg .b64 	%SP;
	.reg .b64 	%SPL;
	.reg .pred 	%p<36>;
	.reg .b32 	%r<415>;
	.reg .b64 	%rd<208>;
	.reg .b64 	%fd<3>;

	mov.u64 	%SPL, __local_depot0;
	cvta.local.u64 	%SP, %SPL;
	ld.param.u64 	%rd19, [_Z4findP3PreiP4DataiP4statiid_param_0];
	ld.param.u32 	%r56, [_Z4findP3PreiP4DataiP4statiid_param_1];
	ld.param.u64 	%rd20, [_Z4findP3PreiP4DataiP4statiid_param_2];
	ld.param.u32 	%r395, [_Z4findP3PreiP4DataiP4statiid_param_3];
	ld.param.u64 	%rd21, [_Z4findP3PreiP4DataiP4statiid_param_4];
	ld.param.u32 	%r58, [_Z4findP3PreiP4DataiP4statiid_param_5];
	ld.param.u32 	%r59, [_Z4findP3PreiP4DataiP4statiid_param_6];
	ld.param.f64 	%fd1, [_Z4findP3PreiP4DataiP4statiid_param_7];
	cvta.to.global.u64 	%rd1, %rd21;
	cvta.to.local.u64 	%rd2, %rd19;
	add.u64 	%rd3, %SPL, 0;
	mul.wide.s32 	%rd23, %r58, 4;
	{ // callseq 0, 0
	.param .b64 param0;
	st.param.b64 	[param0], %rd23;
	.param .b64 retval0;
	call.uni (retval0), 
	malloc, 
	(
	param0
	);
	ld.param.b64 	%rd24, [retval0];
	} // callseq 0
	setp.lt.s32 	%p1, %r58, 1;
	@%p1 bra 	$L__BB0_7;
	and.b32  	%r1, %r58, 3;
	setp.lt.u32 	%p2, %r58, 4;
	mov.b32 	%r391, 0;
	@%p2 bra 	$L__BB0_4;
	and.b32  	%r391, %r58, 2147483644;
	mov.b32 	%r394, 0;
$L__BB0_3:
	ld.local.u64 	%rd25, [%rd2+8];
	mul.wide.u32 	%rd26, %r394, 4;
	add.s64 	%rd27, %rd25, %rd26;
	ld.u32 	%r62, [%rd27];
	add.s64 	%rd28, %rd24, %rd26;
	st.u32 	[%rd28], %r62;
	ld.local.u64 	%rd29, [%rd2+8];
	add.s64 	%rd30, %rd29, %rd26;
	ld.u32 	%r63, [%rd30+4];
	st.u32 	[%rd28+4], %r63;
	ld.local.u64 	%rd31, [%rd2+8];
	add.s64 	%rd32, %rd31, %rd26;
	ld.u32 	%r64, [%rd32+8];
	st.u32 	[%rd28+8], %r64;
	ld.local.u64 	%rd33, [%rd2+8];
	add.s64 	%rd34, %rd33, %rd26;
	ld.u32 	%r65, [%rd34+12];
	st.u32 	[%rd28+12], %r65;
	add.s32 	%r394, %r394, 4;
	setp.eq.s32 	%p3, %r394, %r391;
	@%p3 bra 	$L__BB0_4;
	bra.uni 	$L__BB0_3;
$L__BB0_4:
	setp.eq.s32 	%p4, %r1, 0;
	@%p4 bra 	$L__BB0_7;
	mov.b32 	%r393, 0;
$L__BB0_6:
	.pragma "nounroll";
	ld.local.u64 	%rd35, [%rd2+8];
	mul.wide.u32 	%rd36, %r391, 4;
	add.s64 	%rd37, %rd35, %rd36;
	ld.u32 	%r67, [%rd37];
	add.s64 	%rd38, %rd24, %rd36;
	st.u32 	[%rd38], %r67;
	add.s32 	%r391, %r391, 1;
	add.s32 	%r393, %r393, 1;
	setp.ne.s32 	%p5, %r393, %r1;
	@%p5 bra 	$L__BB0_6;
$L__BB0_7:
	setp.ge.s32 	%p6, %r395, %r59;
	@%p6 bra 	$L__BB0_48;
	mov.u32 	%r68, %tid.x;
	mov.u32 	%r69, %ntid.x;
	mov.u32 	%r70, %ctaid.x;
	mad.lo.s32 	%r71, %r70, %r69, %r68;
	cvt.u64.u32 	%rd5, %r71;
	shl.b32 	%r72, %r68, 2;
	mov.u32 	%r73, idx;
	add.s32 	%r8, %r73, %r72;
	add.s32 	%r9, %r56, 1;
	and.b32  	%r10, %r58, 7;
	and.b32  	%r11, %r58, 3;
	and.b32  	%r12, %r58, 2147483644;
	and.b32  	%r13, %r59, 3;
	and.b32  	%r74, %r58, 2147483640;
	neg.s32 	%r14, %r74;
	mov.u32 	%r75, %nctaid.x;
	mul.lo.s32 	%r15, %r69, %r75;
	div.s32 	%r344, 524288, %r15;
$L__BB0_9:
	setp.lt.s32 	%p7, %r58, 1;
	cvta.to.global.u64 	%rd39, %rd20;
	mul.wide.s32 	%rd40, %r395, 16;
	add.s64 	%rd41, %rd39, %rd40;
	add.s64 	%rd6, %rd41, 8;
	mov.b32 	%r407, 0;
	@%p7 bra 	$L__BB0_21;
	setp.lt.u32 	%p8, %r58, 8;
	ld.local.u64 	%rd7, [%rd2+8];
	ld.global.u64 	%rd8, [%rd6];
	mov.b32 	%r407, 0;
	mov.u32 	%r403, %r407;
	@%p8 bra 	$L__BB0_13;
	add.s64 	%rd206, %rd7, 16;
	add.s64 	%rd205, %rd8, 16;
	mov.b32 	%r407, 0;
	mov.u32 	%r396, %r14;
$L__BB0_12:
	.pragma "nounroll";
	and.b32  	%r403, %r58, 2147483640;
	ld.u32 	%r80, [%rd206+-16];
	ld.u32 	%r81, [%rd205+-16];
	and.b32  	%r82, %r81, %r80;
	shr.u32 	%r83, %r82, 1;
	and.b32  	%r84, %r83, 1431655765;
	sub.s32 	%r85, %r82, %r84;
	and.b32  	%r86, %r85, 858993459;
	shr.u32 	%r87, %r85, 2;
	and.b32  	%r88, %r87, 858993459;
	add.s32 	%r89, %r88, %r86;
	shr.u32 	%r90, %r89, 4;
	add.s32 	%r91, %r90, %r89;
	and.b32  	%r92, %r91, 252645135;
	mul.lo.s32 	%r93, %r92, 16843009;
	shr.u32 	%r94, %r93, 24;
	add.s32 	%r95, %r94, %r407;
	ld.u32 	%r96, [%rd206+-12];
	ld.u32 	%r97, [%rd205+-12];
	and.b32  	%r98, %r97, %r96;
	shr.u32 	%r99, %r98, 1;
	and.b32  	%r100, %r99, 1431655765;
	sub.s32 	%r101, %r98, %r100;
	and.b32  	%r102, %r101, 858993459;
	shr.u32 	%r103, %r101, 2;
	and.b32  	%r104, %r103, 858993459;
	add.s32 	%r105, %r104, %r102;
	shr.u32 	%r106, %r105, 4;
	add.s32 	%r107, %r106, %r105;
	and.b32  	%r108, %r107, 252645135;
	mul.lo.s32 	%r109, %r108, 16843009;
	shr.u32 	%r110, %r109, 24;
	add.s32 	%r111, %r110, %r95;
	ld.u32 	%r112, [%rd206+-8];
	ld.u32 	%r113, [%rd205+-8];
	and.b32  	%r114, %r113, %r112;
	shr.u32 	%r115, %r114, 1;
	and.b32  	%r116, %r115, 1431655765;
	sub.s32 	%r117, %r114, %r116;
	and.b32  	%r118, %r117, 858993459;
	shr.u32 	%r119, %r117, 2;
	and.b32  	%r120, %r119, 858993459;
	add.s32 	%r121, %r120, %r118;
	shr.u32 	%r122, %r121, 4;
	add.s32 	%r123, %r122, %r121;
	and.b32  	%r124, %r123, 252645135;
	mul.lo.s32 	%r125, %r124, 16843009;
	shr.u32 	%r126, %r125, 24;
	add.s32 	%r127, %r126, %r111;
	ld.u32 	%r128, [%rd206+-4];
	ld.u32 	%r129, [%rd205+-4];
	and.b32  	%r130, %r129, %r128;
	shr.u32 	%r131, %r130, 1;
	and.b32  	%r132, %r131, 1431655765;
	sub.s32 	%r133, %r130, %r132;
	and.b32  	%r134, %r133, 858993459;
	shr.u32 	%r135, %r133, 2;
	and.b32  	%r136, %r135, 858993459;
	add.s32 	%r137, %r136, %r134;
	shr.u32 	%r138, %r137, 4;
	add.s32 	%r139, %r138, %r137;
	and.b32  	%r140, %r139, 252645135;
	mul.lo.s32 	%r141, %r140, 16843009;
	shr.u32 	%r142, %r141, 24;
	add.s32 	%r143, %r142, %r127;
	ld.u32 	%r144, [%rd206];
	ld.u32 	%r145, [%rd205];
	and.b32  	%r146, %r145, %r144;
	shr.u32 	%r147, %r146, 1;
	and.b32  	%r148, %r147, 1431655765;
	sub.s32 	%r149, %r146, %r148;
	and.b32  	%r150, %r149, 858993459;
	shr.u32 	%r151, %r149, 2;
	and.b32  	%r152, %r151, 858993459;
	add.s32 	%r153, %r152, %r150;
	shr.u32 	%r154, %r153, 4;
	add.s32 	%r155, %r154, %r153;
	and.b32  	%r156, %r155, 252645135;
	mul.lo.s32 	%r157, %r156, 16843009;
	shr.u32 	%r158, %r157, 24;
	add.s32 	%r159, %r158, %r143;
	ld.u32 	%r160, [%rd206+4];
	ld.u32 	%r161, [%rd205+4];
	and.b32  	%r162, %r161, %r160;
	shr.u32 	%r163, %r162, 1;
	and.b32  	%r164, %r163, 1431655765;
	sub.s32 	%r165, %r162, %r164;
	and.b32  	%r166, %r165, 858993459;
	shr.u32 	%r167, %r165, 2;
	and.b32  	%r168, %r167, 858993459;
	add.s32 	%r169, %r168, %r166;
	shr.u32 	%r170, %r169, 4;
	add.s32 	%r171, %r170, %r169;
	and.b32  	%r172, %r171, 252645135;
	mul.lo.s32 	%r173, %r172, 16843009;
	shr.u32 	%r174, %r173, 24;
	add.s32 	%r175, %r174, %r159;
	ld.u32 	%r176, [%rd206+8];
	ld.u32 	%r177, [%rd205+8];
	and.b32  	%r178, %r177, %r176;
	shr.u32 	%r179, %r178, 1;
	and.b32  	%r180, %r179, 1431655765;
	sub.s32 	%r181, %r178, %r180;
	and.b32  	%r182, %r181, 858993459;
	shr.u32 	%r183, %r181, 2;
	and.b32  	%r184, %r183, 858993459;
	add.s32 	%r185, %r184, %r182;
	shr.u32 	%r186, %r185, 4;
	add.s32 	%r187, %r186, %r185;
	and.b32  	%r188, %r187, 252645135;
	mul.lo.s32 	%r189, %r188, 16843009;
	shr.u32 	%r190, %r189, 24;
	add.s32 	%r191, %r190, %r175;
	ld.u32 	%r192, [%rd206+12];
	ld.u32 	%r193, [%rd205+12];
	and.b32  	%r194, %r193, %r192;
	shr.u32 	%r195, %r194, 1;
	and.b32  	%r196, %r195, 1431655765;
	sub.s32 	%r197, %r194, %r196;
	and.b32  	%r198, %r197, 858993459;
	shr.u32 	%r199, %r197, 2;
	and.b32  	%r200, %r199, 858993459;
	add.s32 	%r201, %r200, %r198;
	shr.u32 	%r202, %r201, 4;
	add.s32 	%r203, %r202, %r201;
	and.b32  	%r204, %r203, 252645135;
	mul.lo.s32 	%r205, %r204, 16843009;
	shr.u32 	%r206, %r205, 24;
	add.s32 	%r407, %r206, %r191;
	add.s32 	%r396, %r396, 8;
	add.s64 	%rd206, %rd206, 32;
	add.s64 	%rd205, %rd205, 32;
	setp.ne.s32 	%p9, %r396, 0;
	@%p9 bra 	$L__BB0_12;
$L__BB0_13:
	setp.eq.s32 	%p10, %r10, 0;
	@%p10 bra 	$L__BB0_21;
	add.s32 	%r208, %r10, -1;
	setp.lt.u32 	%p11, %r208, 3;
	@%p11 bra 	$L__BB0_16;
	mul.wide.u32 	%rd42, %r403, 4;
	add.s64 	%rd43, %rd7, %rd42;
	ld.u32 	%r209, [%rd43];
	add.s64 	%rd44, %rd8, %rd42;
	ld.u32 	%r210, [%rd44];
	and.b32  	%r211, %r210, %r209;
	shr.u32 	%r212, %r211, 1;
	and.b32  	%r213, %r212, 1431655765;
	sub.s32 	%r214, %r211, %r213;
	and.b32  	%r215, %r214, 858993459;
	shr.u32 	%r216, %r214, 2;
	and.b32  	%r217, %r216, 858993459;
	add.s32 	%r218, %r217, %r215;
	shr.u32 	%r219, %r218, 4;
	add.s32 	%r220, %r219, %r218;
	and.b32  	%r221, %r220, 252645135;
	mul.lo.s32 	%r222, %r221, 16843009;
	shr.u32 	%r223, %r222, 24;
	add.s32 	%r224, %r223, %r407;
	ld.u32 	%r225, [%rd43+4];
	ld.u32 	%r226, [%rd44+4];
	and.b32  	%r227, %r226, %r225;
	shr.u32 	%r228, %r227, 1;
	and.b32  	%r229, %r228, 1431655765;
	sub.s32 	%r230, %r227, %r229;
	and.b32  	%r231, %r230, 858993459;
	shr.u32 	%r232, %r230, 2;
	and.b32  	%r233, %r232, 858993459;
	add.s32 	%r234, %r233, %r231;
	shr.u32 	%r235, %r234, 4;
	add.s32 	%r236, %r235, %r234;
	and.b32  	%r237, %r236, 252645135;
	mul.lo.s32 	%r238, %r237, 16843009;
	shr.u32 	%r239, %r238, 24;
	add.s32 	%r240, %r239, %r224;
	ld.u32 	%r241, [%rd43+8];
	ld.u32 	%r242, [%rd44+8];
	and.b32  	%r243, %r242, %r241;
	shr.u32 	%r244, %r243, 1;
	and.b32  	%r245, %r244, 1431655765;
	sub.s32 	%r246, %r243, %r245;
	and.b32  	%r247, %r246, 858993459;
	shr.u32 	%r248, %r246, 2;
	and.b32  	%r249, %r248, 858993459;
	add.s32 	%r250, %r249, %r247;
	shr.u32 	%r251, %r250, 4;
	add.s32 	%r252, %r251, %r250;
	and.b32  	%r253, %r252, 252645135;
	mul.lo.s32 	%r254, %r253, 16843009;
	shr.u32 	%r255, %r254, 24;
	add.s32 	%r256, %r255, %r240;
	ld.u32 	%r257, [%rd43+12];
	ld.u32 	%r258, [%rd44+12];
	and.b32  	%r259, %r258, %r257;
	shr.u32 	%r260, %r259, 1;
	and.b32  	%r261, %r260, 1431655765;
	sub.s32 	%r262, %r259, %r261;
	and.b32  	%r263, %r262, 858993459;
	shr.u32 	%r264, %r262, 2;
	and.b32  	%r265, %r264, 858993459;
	add.s32 	%r266, %r265, %r263;
	shr.u32 	%r267, %r266, 4;
	add.s32 	%r268, %r267, %r266;
	and.b32  	%r269, %r268, 252645135;
	mul.lo.s32 	%r270, %r269, 16843009;
	shr.u32 	%r271, %r270, 24;
	add.s32 	%r407, %r271, %r256;
	add.s32 	%r403, %r403, 4;
$L__BB0_16:
	setp.eq.s32 	%p12, %r11, 0;
	@%p12 bra 	$L__BB0_21;
	setp.eq.s32 	%p13, %r11, 1;
	@%p13 bra 	$L__BB0_19;
	mul.wide.u32 	%rd45, %r403, 4;
	add.s64 	%rd46, %rd7, %rd45;
	ld.u32 	%r273, [%rd46];
	add.s64 	%rd47, %rd8, %rd45;
	ld.u32 	%r274, [%rd47];
	and.b32  	%r275, %r274, %r273;
	shr.u32 	%r276, %r275, 1;
	and.b32  	%r277, %r276, 1431655765;
	sub.s32 	%r278, %r275, %r277;
	and.b32  	%r279, %r278, 858993459;
	shr.u32 	%r280, %r278, 2;
	and.b32  	%r281, %r280, 858993459;
	add.s32 	%r282, %r281, %r279;
	shr.u32 	%r283, %r282, 4;
	add.s32 	%r284, %r283, %r282;
	and.b32  	%r285, %r284, 252645135;
	mul.lo.s32 	%r286, %r285, 16843009;
	shr.u32 	%r287, %r286, 24;
	add.s32 	%r288, %r287, %r407;
	ld.u32 	%r289, [%rd46+4];
	ld.u32 	%r290, [%rd47+4];
	and.b32  	%r291, %r290, %r289;
	shr.u32 	%r292, %r291, 1;
	and.b32  	%r293, %r292, 1431655765;
	sub.s32 	%r294, %r291, %r293;
	and.b32  	%r295, %r294, 858993459;
	shr.u32 	%r296, %r294, 2;
	and.b32  	%r297, %r296, 858993459;
	add.s32 	%r298, %r297, %r295;
	shr.u32 	%r299, %r298, 4;
	add.s32 	%r300, %r299, %r298;
	and.b32  	%r301, %r300, 252645135;
	mul.lo.s32 	%r302, %r301, 16843009;
	shr.u32 	%r303, %r302, 24;
	add.s32 	%r407, %r303, %r288;
	add.s32 	%r403, %r403, 2;
$L__BB0_19:
	and.b32  	%r304, %r58, 1;
	setp.eq.b32 	%p14, %r304, 1;
	not.pred 	%p15, %p14;
	@%p15 bra 	$L__BB0_21;
	mul.wide.u32 	%rd48, %r403, 4;
	add.s64 	%rd49, %rd7, %rd48;
	ld.u32 	%r305, [%rd49];
	add.s64 	%rd50, %rd8, %rd48;
	ld.u32 	%r306, [%rd50];
	and.b32  	%r307, %r306, %r305;
	shr.u32 	%r308, %r307, 1;
	and.b32  	%r309, %r308, 1431655765;
	sub.s32 	%r310, %r307, %r309;
	and.b32  	%r311, %r310, 858993459;
	shr.u32 	%r312, %r310, 2;
	and.b32  	%r313, %r312, 858993459;
	add.s32 	%r314, %r313, %r311;
	shr.u32 	%r315, %r314, 4;
	add.s32 	%r316, %r315, %r314;
	and.b32  	%r317, %r316, 252645135;
	mul.lo.s32 	%r318, %r317, 16843009;
	shr.u32 	%r319, %r318, 24;
	add.s32 	%r407, %r319, %r407;
$L__BB0_21:
	cvt.rn.f64.u32 	%fd2, %r407;
	setp.geu.f64 	%p16, %fd1, %fd2;
	@%p16 bra 	$L__BB0_47;
	ld.global.u32 	%r320, [%rd6+-8];
	ld.local.u64 	%rd51, [%rd2];
	mul.wide.s32 	%rd52, %r56, 4;
	add.s64 	%rd53, %rd51, %rd52;
	st.u32 	[%rd53], %r320;
	@%p7 bra 	$L__BB0_30;
	setp.lt.u32 	%p18, %r58, 4;
	mov.b32 	%r409, 0;
	@%p18 bra 	$L__BB0_26;
	mov.b32 	%r408, 0;
$L__BB0_25:
	ld.global.u64 	%rd54, [%rd6];
	mul.wide.u32 	%rd55, %r408, 4;
	add.s64 	%rd56, %rd54, %rd55;
	ld.u32 	%r323, [%rd56];
	ld.local.u64 	%rd57, [%rd2+8];
	add.s64 	%rd58, %rd57, %rd55;
	ld.u32 	%r324, [%rd58];
	and.b32  	%r325, %r324, %r323;
	st.u32 	[%rd58], %r325;
	ld.global.u64 	%rd59, [%rd6];
	add.s64 	%rd60, %rd59, %rd55;
	ld.u32 	%r326, [%rd60+4];
	ld.local.u64 	%rd61, [%rd2+8];
	add.s64 	%rd62, %rd61, %rd55;
	ld.u32 	%r327, [%rd62+4];
	and.b32  	%r328, %r327, %r326;
	st.u32 	[%rd62+4], %r328;
	ld.global.u64 	%rd63, [%rd6];
	add.s64 	%rd64, %rd63, %rd55;
	ld.u32 	%r329, [%rd64+8];
	ld.local.u64 	%rd65, [%rd2+8];
	add.s64 	%rd66, %rd65, %rd55;
	ld.u32 	%r330, [%rd66+8];
	and.b32  	%r331, %r330, %r329;
	st.u32 	[%rd66+8], %r331;
	ld.global.u64 	%rd67, [%rd6];
	add.s64 	%rd68, %rd67, %rd55;
	ld.u32 	%r332, [%rd68+12];
	ld.local.u64 	%rd69, [%rd2+8];
	add.s64 	%rd70, %rd69, %rd55;
	ld.u32 	%r333, [%rd70+12];
	and.b32  	%r334, %r333, %r332;
	st.u32 	[%rd70+12], %r334;
	add.s32 	%r408, %r408, 4;
	setp.ne.s32 	%p19, %r408, %r12;
	mov.u32 	%r409, %r12;
	@%p19 bra 	$L__BB0_25;
$L__BB0_26:
	setp.eq.s32 	%p20, %r11, 0;
	@%p20 bra 	$L__BB0_30;
	setp.eq.s32 	%p21, %r11, 1;
	ld.global.u64 	%rd71, [%rd6];
	mul.wide.u32 	%rd72, %r409, 4;
	add.s64 	%rd73, %rd71, %rd72;
	ld.u32 	%r335, [%rd73];
	ld.local.u64 	%rd74, [%rd2+8];
	add.s64 	%rd75, %rd74, %rd72;
	ld.u32 	%r336, [%rd75];
	and.b32  	%r337, %r336, %r335;
	st.u32 	[%rd75], %r337;
	@%p21 bra 	$L__BB0_30;
	setp.eq.s32 	%p22, %r11, 2;
	ld.global.u64 	%rd76, [%rd6];
	mul.wide.u32 	%rd77, %r409, 4;
	add.s64 	%rd78, %rd76, %rd77;
	ld.u32 	%r338, [%rd78+4];
	ld.local.u64 	%rd79, [%rd2+8];
	add.s64 	%rd80, %rd79, %rd77;
	ld.u32 	%r339, [%rd80+4];
	and.b32  	%r340, %r339, %r338;
	st.u32 	[%rd80+4], %r340;
	@%p22 bra 	$L__BB0_30;
	ld.global.u64 	%rd81, [%rd6];
	add.s64 	%rd83, %rd81, %rd77;
	ld.u32 	%r341, [%rd83+8];
	ld.local.u64 	%rd84, [%rd2+8];
	add.s64 	%rd85, %rd84, %rd77;
	ld.u32 	%r342, [%rd85+8];
	and.b32  	%r343, %r342, %r341;
	st.u32 	[%rd85+8], %r343;
$L__BB0_30:
	setp.lt.s32 	%p23, %r56, 0;
	cvt.s64.s32 	%rd87, %r344;
	mul.lo.s64 	%rd15, %rd87, %rd5;
	ld.shared.s32 	%rd88, [%r8];
	add.s64 	%rd89, %rd15, %rd88;
	shl.b64 	%rd90, %rd89, 4;
	add.s64 	%rd91, %rd1, %rd90;
	ld.global.u64 	%rd92, [%rd91];
	st.u32 	[%rd92], %r407;
	mov.b64 	%rd207, 0;
	@%p23 bra 	$L__BB0_39;
	setp.lt.u32 	%p24, %r56, 3;
	mov.b32 	%r411, 0;
	@%p24 bra 	$L__BB0_34;
	mov.b32 	%r410, 0;
$L__BB0_33:
	ld.local.u64 	%rd93, [%rd2];
	mul.wide.u32 	%rd94, %r410, 4;
	add.s64 	%rd95, %rd93, %rd94;
	ld.u32 	%r347, [%rd95];
	ld.shared.s32 	%rd96, [%r8];
	add.s64 	%rd97, %rd15, %rd96;
	shl.b64 	%rd98, %rd97, 4;
	add.s64 	%rd99, %rd1, %rd98;
	ld.global.u64 	%rd100, [%rd99+8];
	add.s64 	%rd101, %rd100, %rd94;
	st.u32 	[%rd101], %r347;
	ld.local.u64 	%rd102, [%rd2];
	add.s64 	%rd103, %rd102, %rd94;
	ld.u32 	%r348, [%rd103];
	st.local.u32 	[%rd3], %r348;
	mov.u64 	%rd104, $str;
	cvta.global.u64 	%rd105, %rd104;
	add.u64 	%rd106, %SP, 0;
	{ // callseq 1, 0
	.param .b64 param0;
	st.param.b64 	[param0], %rd105;
	.param .b64 param1;
	st.param.b64 	[param1], %rd106;
	.param .b32 retval0;
	call.uni (retval0), 
	vprintf, 
	(
	param0, 
	param1
	);
	ld.param.b32 	%r349, [retval0];
	} // callseq 1
	ld.local.u64 	%rd107, [%rd2];
	add.s64 	%rd108, %rd107, %rd94;
	ld.u32 	%r351, [%rd108+4];
	ld.shared.s32 	%rd109, [%r8];
	add.s64 	%rd110, %rd15, %rd109;
	shl.b64 	%rd111, %rd110, 4;
	add.s64 	%rd112, %rd1, %rd111;
	ld.global.u64 	%rd113, [%rd112+8];
	add.s64 	%rd114, %rd113, %rd94;
	st.u32 	[%rd114+4], %r351;
	ld.local.u64 	%rd115, [%rd2];
	add.s64 	%rd116, %rd115, %rd94;
	ld.u32 	%r352, [%rd116+4];
	st.local.u32 	[%rd3], %r352;
	{ // callseq 2, 0
	.param .b64 param0;
	st.param.b64 	[param0], %rd105;
	.param .b64 param1;
	st.param.b64 	[param1], %rd106;
	.param .b32 retval0;
	call.uni (retval0), 
	vprintf, 
	(
	param0, 
	param1
	);
	ld.param.b32 	%r353, [retval0];
	} // callseq 2
	ld.local.u64 	%rd117, [%rd2];
	add.s64 	%rd118, %rd117, %rd94;
	ld.u32 	%r355, [%rd118+8];
	ld.shared.s32 	%rd119, [%r8];
	add.s64 	%rd120, %rd15, %rd119;
	shl.b64 	%rd121, %rd120, 4;
	add.s64 	%rd122, %rd1, %rd121;
	ld.global.u64 	%rd123, [%rd122+8];
	add.s64 	%rd124, %rd123, %rd94;
	st.u32 	[%rd124+8], %r355;
	ld.local.u64 	%rd125, [%rd2];
	add.s64 	%rd126, %rd125, %rd94;
	ld.u32 	%r356, [%rd126+8];
	st.local.u32 	[%rd3], %r356;
	{ // callseq 3, 0
	.param .b64 param0;
	st.param.b64 	[param0], %rd105;
	.param .b64 param1;
	st.param.b64 	[param1], %rd106;
	.param .b32 retval0;
	call.uni (retval0), 
	vprintf, 
	(
	param0, 
	param1
	);
	ld.param.b32 	%r357, [retval0];
	} // callseq 3
	ld.local.u64 	%rd127, [%rd2];
	add.s64 	%rd128, %rd127, %rd94;
	ld.u32 	%r359, [%rd128+12];
	ld.shared.s32 	%rd129, [%r8];
	add.s64 	%rd130, %rd15, %rd129;
	shl.b64 	%rd131, %rd130, 4;
	add.s64 	%rd132, %rd1, %rd131;
	ld.global.u64 	%rd133, [%rd132+8];
	add.s64 	%rd134, %rd133, %rd94;
	st.u32 	[%rd134+12], %r359;
	ld.local.u64 	%rd135, [%rd2];
	add.s64 	%rd136, %rd135, %rd94;
	ld.u32 	%r360, [%rd136+12];
	st.local.u32 	[%rd3], %r360;
	{ // callseq 4, 0
	.param .b64 param0;
	st.param.b64 	[param0], %rd105;
	.param .b64 param1;
	st.param.b64 	[param1], %rd106;
	.param .b32 retval0;
	call.uni (retval0), 
	vprintf, 
	(
	param0, 
	param1
	);
	ld.param.b32 	%r361, [retval0];
	} // callseq 4
	add.s32 	%r410, %r410, 4;
	and.b32  	%r411, %r9, -4;
	setp.ne.s32 	%p25, %r410, %r411;
	@%p25 bra 	$L__BB0_33;
$L__BB0_34:
	and.b32  	%r412, %r9, -4;
	and.b32  	%r363, %r9, 3;
	setp.eq.s32 	%p26, %r363, 0;
	@%p26 bra 	$L__BB0_38;
	and.b32  	%r364, %r9, 3;
	setp.eq.s32 	%p27, %r364, 1;
	ld.local.u64 	%rd137, [%rd2];
	mul.wide.u32 	%rd138, %r411, 4;
	add.s64 	%rd139, %rd137, %rd138;
	ld.u32 	%r365, [%rd139];
	ld.shared.s32 	%rd140, [%r8];
	add.s64 	%rd141, %rd15, %rd140;
	shl.b64 	%rd142, %rd141, 4;
	add.s64 	%rd143, %rd1, %rd142;
	ld.global.u64 	%rd144, [%rd143+8];
	add.s64 	%rd145, %rd144, %rd138;
	st.u32 	[%rd145], %r365;
	ld.local.u64 	%rd146, [%rd2];
	add.s64 	%rd147, %rd146, %rd138;
	ld.u32 	%r366, [%rd147];
	st.local.u32 	[%rd3], %r366;
	mov.u64 	%rd148, $str;
	cvta.global.u64 	%rd149, %rd148;
	add.u64 	%rd150, %SP, 0;
	{ // callseq 5, 0
	.param .b64 param0;
	st.param.b64 	[param0], %rd149;
	.param .b64 param1;
	st.param.b64 	[param1], %rd150;
	.param .b32 retval0;
	call.uni (retval0), 
	vprintf, 
	(
	param0, 
	param1
	);
	ld.param.b32 	%r367, [retval0];
	} // callseq 5
	add.s32 	%r412, %r411, 1;
	@%p27 bra 	$L__BB0_38;
	and.b32  	%r369, %r9, 3;
	setp.eq.s32 	%p28, %r369, 2;
	ld.local.u64 	%rd151, [%rd2];
	mul.wide.u32 	%rd152, %r411, 4;
	add.s64 	%rd153, %rd151, %rd152;
	ld.u32 	%r370, [%rd153+4];
	ld.shared.s32 	%rd154, [%r8];
	add.s64 	%rd155, %rd15, %rd154;
	shl.b64 	%rd156, %rd155, 4;
	add.s64 	%rd157, %rd1, %rd156;
	ld.global.u64 	%rd158, [%rd157+8];
	add.s64 	%rd159, %rd158, %rd152;
	st.u32 	[%rd159+4], %r370;
	ld.local.u64 	%rd160, [%rd2];
	add.s64 	%rd161, %rd160, %rd152;
	ld.u32 	%r371, [%rd161+4];
	st.local.u32 	[%rd3], %r371;
	mov.u64 	%rd162, $str;
	cvta.global.u64 	%rd163, %rd162;
	add.u64 	%rd164, %SP, 0;
	{ // callseq 6, 0
	.param .b64 param0;
	st.param.b64 	[param0], %rd163;
	.param .b64 param1;
	st.param.b64 	[param1], %rd164;
	.param .b32 retval0;
	call.uni (retval0), 
	vprintf, 
	(
	param0, 
	param1
	);
	ld.param.b32 	%r372, [retval0];
	} // callseq 6
	add.s32 	%r412, %r411, 2;
	@%p28 bra 	$L__BB0_38;
	ld.local.u64 	%rd165, [%rd2];
	mul.wide.u32 	%rd166, %r411, 4;
	add.s64 	%rd167, %rd165, %rd166;
	ld.u32 	%r374, [%rd167+8];
	ld.shared.s32 	%rd168, [%r8];
	add.s64 	%rd169, %rd15, %rd168;
	shl.b64 	%rd170, %rd169, 4;
	add.s64 	%rd171, %rd1, %rd170;
	ld.global.u64 	%rd172, [%rd171+8];
	add.s64 	%rd173, %rd172, %rd166;
	st.u32 	[%rd173+8], %r374;
	ld.local.u64 	%rd174, [%rd2];
	add.s64 	%rd175, %rd174, %rd166;
	ld.u32 	%r375, [%rd175+8];
	st.local.u32 	[%rd3], %r375;
	mov.u64 	%rd176, $str;
	cvta.global.u64 	%rd177, %rd176;
	add.u64 	%rd178, %SP, 0;
	{ // callseq 7, 0
	.param .b64 param0;
	st.param.b64 	[param0], %rd177;
	.param .b64 param1;
	st.param.b64 	[param1], %rd178;
	.param .b32 retval0;
	call.uni (retval0), 
	vprintf, 
	(
	param0, 
	param1
	);
	ld.param.b32 	%r376, [retval0];
	} // callseq 7
	add.s32 	%r412, %r411, 3;
$L__BB0_38:
	cvt.u64.u32 	%rd207, %r412;
$L__BB0_39:
	setp.lt.s32 	%p29, %r59, 1;
	ld.shared.s32 	%rd179, [%r8];
	add.s64 	%rd180, %rd15, %rd179;
	shl.b64 	%rd181, %rd180, 4;
	add.s64 	%rd182, %rd1, %rd181;
	ld.global.u64 	%rd183, [%rd182+8];
	shl.b64 	%rd184, %rd207, 2;
	add.s64 	%rd185, %rd183, %rd184;
	mov.b32 	%r378, 0;
	st.u32 	[%rd185], %r378;
	ld.shared.u32 	%r379, [%r8];
	add.s32 	%r380, %r379, 1;
	st.shared.u32 	[%r8], %r380;
	add.s32 	%r381, %r395, 1;
	{ // callseq 8, 0
	.param .b64 param0;
	st.param.b64 	[param0], %rd19;
	.param .b32 param1;
	st.param.b32 	[param1], %r9;
	.param .b64 param2;
	st.param.b64 	[param2], %rd20;
	.param .b32 param3;
	st.param.b32 	[param3], %r381;
	.param .b64 param4;
	st.param.b64 	[param4], %rd21;
	.param .b32 param5;
	st.param.b32 	[param5], %r58;
	.param .b32 param6;
	st.param.b32 	[param6], %r59;
	.param .b64 param7;
	st.param.f64 	[param7], %fd1;
	call.uni 
	_Z4findP3PreiP4DataiP4statiid, 
	(
	param0, 
	param1, 
	param2, 
	param3, 
	param4, 
	param5, 
	param6, 
	param7
	);
	} // callseq 8
	@%p29 bra 	$L__BB0_47;
	setp.lt.u32 	%p30, %r59, 4;
	mov.b32 	%r414, 0;
	@%p30 bra 	$L__BB0_43;
	mov.b32 	%r413, 0;
$L__BB0_42:
	mul.wide.u32 	%rd186, %r413, 4;
	add.s64 	%rd187, %rd24, %rd186;
	ld.u32 	%r384, [%rd187];
	ld.local.u64 	%rd188, [%rd2+8];
	add.s64 	%rd189, %rd188, %rd186;
	st.u32 	[%rd189], %r384;
	ld.u32 	%r385, [%rd187+4];
	ld.local.u64 	%rd190, [%rd2+8];
	add.s64 	%rd191, %rd190, %rd186;
	st.u32 	[%rd191+4], %r385;
	ld.u32 	%r386, [%rd187+8];
	ld.local.u64 	%rd192, [%rd2+8];
	add.s64 	%rd193, %rd192, %rd186;
	st.u32 	[%rd193+8], %r386;
	ld.u32 	%r387, [%rd187+12];
	ld.local.u64 	%rd194, [%rd2+8];
	add.s64 	%rd195, %rd194, %rd186;
	st.u32 	[%rd195+12], %r387;
	add.s32 	%r413, %r413, 4;
	and.b32  	%r414, %r59, 2147483644;
	setp.ne.s32 	%p31, %r413, %r414;
	@%p31 bra 	$L__BB0_42;
$L__BB0_43:
	setp.eq.s32 	%p32, %r13, 0;
	@%p32 bra 	$L__BB0_47;
	setp.eq.s32 	%p33, %r13, 1;
	mul.wide.u32 	%rd196, %r414, 4;
	add.s64 	%rd18, %rd24, %rd196;
	ld.u32 	%r388, [%rd18];
	ld.local.u64 	%rd197, [%rd2+8];
	add.s64 	%rd198, %rd197, %rd196;
	st.u32 	[%rd198], %r388;
	@%p33 bra 	$L__BB0_47;
	setp.eq.s32 	%p34, %r13, 2;
	ld.u32 	%r389, [%rd18+4];
	ld.local.u64 	%rd199, [%rd2+8];
	mul.wide.u32 	%rd200, %r414, 4;
	add.s64 	%rd201, %rd199, %rd200;
	st.u32 	[%rd201+4], %r389;
	@%p34 bra 	$L__BB0_47;
	ld.u32 	%r390, [%rd18+8];
	ld.local.u64 	%rd202, [%rd2+8];
	add.s64 	%rd204, %rd202, %rd200;
	st.u32 	[%rd204+8], %r390;
$L__BB0_47:
	add.s32 	%r395, %r395, 1;
	setp.ne.s32 	%p35, %r395, %r59;
	@%p35 bra 	$L__BB0_9;
$L__BB0_48:
	{ // callseq 9, 0
	.param .b64 param0;
	st.param.b64 	[param0], %rd24;
	call.uni 
	free, 
	(
	param0
	);
	} // callseq 9
	ret;

}
.entry _Z8gpu_findP4DataP4statiidPi(
	.param .u64 .ptr .align 1 _Z8gpu_findP4DataP4statiidPi_param_0,
	.param .u64 .ptr .align 1 _Z8gpu_findP4DataP4statiidPi_param_1,
	.param .u32 _Z8gpu_findP4DataP4statiidPi_param_2,
	.param .u32 _Z8gpu_findP4DataP4statiidPi_param_3,
	.param .f64 _Z8gpu_findP4DataP4statiidPi_param_4,
	.param .u64 .ptr .align 1 _Z8gpu_findP4DataP4statiidPi_param_5
)
{
	.local .align 8 .b8 	__local_depot1[16];
	.reg .b64 	%SP;
	.reg .b64 	%SPL;
	.reg .pred 	%p<29>;
	.reg .b32 	%r<156>;
	.reg .b64 	%rd<254>;
	.reg .b64 	%fd<2>;

	mov.u64 	%SPL, __local_depot1;
	cvta.local.u64 	%SP, %SPL;
	ld.param.u64 	%rd16, [_Z8gpu_findP4DataP4statiidPi_param_0];
	ld.param.u64 	%rd17, [_Z8gpu_findP4DataP4statiidPi_param_1];
	ld.param.u32 	%r60, [_Z8gpu_findP4DataP4statiidPi_param_2];
	ld.param.u32 	%r61, [_Z8gpu_findP4DataP4statiidPi_param_3];
	ld.param.f64 	%fd1, [_Z8gpu_findP4DataP4statiidPi_param_4];
	cvta.to.global.u64 	%rd1, %rd16;
	cvta.to.global.u64 	%rd2, %rd17;
	add.u64 	%rd19, %SP, 0;
	add.u64 	%rd20, %SPL, 0;
	mov.u32 	%r1, %tid.x;
	mov.u32 	%r2, %ctaid.x;
	mov.u32 	%r3, %ntid.x;
	mov.u32 	%r4, %nctaid.x;
	mul.lo.s32 	%r5, %r3, %r4;
	mul.wide.s32 	%rd21, %r61, 4;
	{ // callseq 10, 0
	.param .b64 param0;
	st.param.b64 	[param0], %rd21;
	.param .b64 retval0;
	call.uni (retval0), 
	malloc, 
	(
	param0
	);
	ld.param.b64 	%rd22, [retval0];
	} // callseq 10
	st.local.u64 	[%rd20], %rd22;
	mul.wide.s32 	%rd23, %r60, 4;
	{ // callseq 11, 0
	.param .b64 param0;
	st.param.b64 	[param0], %rd23;
	.param .b64 retval0;
	call.uni (retval0), 
	malloc, 
	(
	param0
	);
	ld.param.b64 	%rd24, [retval0];
	} // callseq 11
	st.local.u64 	[%rd20+8], %rd24;
	mul.lo.s32 	%r6, %r2, %r3;
	add.s32 	%r136, %r6, %r1;
	setp.ge.s32 	%p1, %r136, %r61;
	@%p1 bra 	$L__BB1_18;
	setp.gt.s32 	%p2, %r60, 0;
	@%p2 bra 	$L__BB1_2;
	bra.uni 	$L__BB1_17;
$L__BB1_2:
	and.b32  	%r8, %r60, 15;
	and.b32  	%r9, %r60, 7;
	and.b32  	%r10, %r60, 3;
$L__BB1_3:
	setp.lt.u32 	%p4, %r60, 16;
	mul.wide.s32 	%rd28, %r136, 16;
	add.s64 	%rd5, %rd1, %rd28;
	ld.global.u32 	%r65, [%rd5];
	st.u32 	[%rd22], %r65;
	mov.b32 	%r139, 0;
	@%p4 bra 	$L__BB1_6;
	mov.b32 	%r137, 0;
$L__BB1_5:
	.pragma "nounroll";
	ld.global.u64 	%rd29, [%rd5+8];
	mul.wide.u32 	%rd30, %r137, 4;
	add.s64 	%rd31, %rd29, %rd30;
	ld.u32 	%r67, [%rd31];
	add.s64 	%rd32, %rd24, %rd30;
	st.u32 	[%rd32], %r67;
	ld.global.u64 	%rd33, [%rd5+8];
	add.s64 	%rd34, %rd33, %rd30;
	ld.u32 	%r68, [%rd34+4];
	st.u32 	[%rd32+4], %r68;
	ld.global.u64 	%rd35, [%rd5+8];
	add.s64 	%rd36, %rd35, %rd30;
	ld.u32 	%r69, [%rd36+8];
	st.u32 	[%rd32+8], %r69;
	ld.global.u64 	%rd37, [%rd5+8];
	add.s64 	%rd38, %rd37, %rd30;
	ld.u32 	%r70, [%rd38+12];
	st.u32 	[%rd32+12], %r70;
	ld.global.u64 	%rd39, [%rd5+8];
	add.s64 	%rd40, %rd39, %rd30;
	ld.u32 	%r71, [%rd40+16];
	st.u32 	[%rd32+16], %r71;
	ld.global.u64 	%rd41, [%rd5+8];
	add.s64 	%rd42, %rd41, %rd30;
	ld.u32 	%r72, [%rd42+20];
	st.u32 	[%rd32+20], %r72;
	ld.global.u64 	%rd43, [%rd5+8];
	add.s64 	%rd44, %rd43, %rd30;
	ld.u32 	%r73, [%rd44+24];
	st.u32 	[%rd32+24], %r73;
	ld.global.u64 	%rd45, [%rd5+8];
	add.s64 	%rd46, %rd45, %rd30;
	ld.u32 	%r74, [%rd46+28];
	st.u32 	[%rd32+28], %r74;
	ld.global.u64 	%rd47, [%rd5+8];
	add.s64 	%rd48, %rd47, %rd30;
	ld.u32 	%r75, [%rd48+32];
	st.u32 	[%rd32+32], %r75;
	ld.global.u64 	%rd49, [%rd5+8];
	add.s64 	%rd50, %rd49, %rd30;
	ld.u32 	%r76, [%rd50+36];
	st.u32 	[%rd32+36], %r76;
	ld.global.u64 	%rd51, [%rd5+8];
	add.s64 	%rd52, %rd51, %rd30;
	ld.u32 	%r77, [%rd52+40];
	st.u32 	[%rd32+40], %r77;
	ld.global.u64 	%rd53, [%rd5+8];
	add.s64 	%rd54, %rd53, %rd30;
	ld.u32 	%r78, [%rd54+44];
	st.u32 	[%rd32+44], %r78;
	ld.global.u64 	%rd55, [%rd5+8];
	add.s64 	%rd56, %rd55, %rd30;
	ld.u32 	%r79, [%rd56+48];
	st.u32 	[%rd32+48], %r79;
	ld.global.u64 	%rd57, [%rd5+8];
	add.s64 	%rd58, %rd57, %rd30;
	ld.u32 	%r80, [%rd58+52];
	st.u32 	[%rd32+52], %r80;
	ld.global.u64 	%rd59, [%rd5+8];
	add.s64 	%rd60, %rd59, %rd30;
	ld.u32 	%r81, [%rd60+56];
	st.u32 	[%rd32+56], %r81;
	ld.global.u64 	%rd61, [%rd5+8];
	add.s64 	%rd62, %rd61, %rd30;
	ld.u32 	%r82, [%rd62+60];
	st.u32 	[%rd32+60], %r82;
	add.s32 	%r137, %r137, 16;
	and.b32  	%r139, %r60, 2147483632;
	setp.ne.s32 	%p5, %r137, %r139;
	@%p5 bra 	$L__BB1_5;
$L__BB1_6:
	setp.eq.s32 	%p6, %r8, 0;
	@%p6 bra 	$L__BB1_16;
	add.s32 	%r83, %r8, -1;
	setp.lt.u32 	%p7, %r83, 7;
	@%p7 bra 	$L__BB1_9;
	ld.global.u64 	%rd63, [%rd5+8];
	mul.wide.u32 	%rd64, %r139, 4;
	add.s64 	%rd65, %rd63, %rd64;
	ld.u32 	%r84, [%rd65];
	add.s64 	%rd66, %rd24, %rd64;
	st.u32 	[%rd66], %r84;
	ld.global.u64 	%rd67, [%rd5+8];
	add.s64 	%rd68, %rd67, %rd64;
	ld.u32 	%r85, [%rd68+4];
	st.u32 	[%rd66+4], %r85;
	ld.global.u64 	%rd69, [%rd5+8];
	add.s64 	%rd70, %rd69, %rd64;
	ld.u32 	%r86, [%rd70+8];
	st.u32 	[%rd66+8], %r86;
	ld.global.u64 	%rd71, [%rd5+8];
	add.s64 	%rd72, %rd71, %rd64;
	ld.u32 	%r87, [%rd72+12];
	st.u32 	[%rd66+12], %r87;
	ld.global.u64 	%rd73, [%rd5+8];
	add.s64 	%rd74, %rd73, %rd64;
	ld.u32 	%r88, [%rd74+16];
	st.u32 	[%rd66+16], %r88;
	ld.global.u64 	%rd75, [%rd5+8];
	add.s64 	%rd76, %rd75, %rd64;
	ld.u32 	%r89, [%rd76+20];
	st.u32 	[%rd66+20], %r89;
	ld.global.u64 	%rd77, [%rd5+8];
	add.s64 	%rd78, %rd77, %rd64;
	ld.u32 	%r90, [%rd78+24];
	st.u32 	[%rd66+24], %r90;
	ld.global.u64 	%rd79, [%rd5+8];
	add.s64 	%rd80, %rd79, %rd64;
	ld.u32 	%r91, [%rd80+28];
	st.u32 	[%rd66+28], %r91;
	add.s32 	%r139, %r139, 8;
$L__BB1_9:
	setp.eq.s32 	%p8, %r9, 0;
	@%p8 bra 	$L__BB1_16;
	add.s32 	%r92, %r9, -1;
	setp.lt.u32 	%p9, %r92, 3;
	@%p9 bra 	$L__BB1_12;
	ld.global.u64 	%rd81, [%rd5+8];
	mul.wide.u32 	%rd82, %r139, 4;
	add.s64 	%rd83, %rd81, %rd82;
	ld.u32 	%r93, [%rd83];
	add.s64 	%rd84, %rd24, %rd82;
	st.u32 	[%rd84], %r93;
	ld.global.u64 	%rd85, [%rd5+8];
	add.s64 	%rd86, %rd85, %rd82;
	ld.u32 	%r94, [%rd86+4];
	st.u32 	[%rd84+4], %r94;
	ld.global.u64 	%rd87, [%rd5+8];
	add.s64 	%rd88, %rd87, %rd82;
	ld.u32 	%r95, [%rd88+8];
	st.u32 	[%rd84+8], %r95;
	ld.global.u64 	%rd89, [%rd5+8];
	add.s64 	%rd90, %rd89, %rd82;
	ld.u32 	%r96, [%rd90+12];
	st.u32 	[%rd84+12], %r96;
	add.s32 	%r139, %r139, 4;
$L__BB1_12:
	setp.eq.s32 	%p10, %r10, 0;
	@%p10 bra 	$L__BB1_16;
	setp.eq.s32 	%p11, %r10, 1;
	ld.global.u64 	%rd91, [%rd5+8];
	mul.wide.u32 	%rd92, %r139, 4;
	add.s64 	%rd93, %rd91, %rd92;
	ld.u32 	%r97, [%rd93];
	add.s64 	%rd6, %rd24, %rd92;
	st.u32 	[%rd6], %r97;
	@%p11 bra 	$L__BB1_16;
	setp.eq.s32 	%p12, %r10, 2;
	ld.global.u64 	%rd94, [%rd5+8];
	mul.wide.u32 	%rd95, %r139, 4;
	add.s64 	%rd96, %rd94, %rd95;
	ld.u32 	%r98, [%rd96+4];
	st.u32 	[%rd6+4], %r98;
	@%p12 bra 	$L__BB1_16;
	ld.global.u64 	%rd97, [%rd5+8];
	mul.wide.u32 	%rd98, %r139, 4;
	add.s64 	%rd99, %rd97, %rd98;
	ld.u32 	%r99, [%rd99+8];
	st.u32 	[%rd6+8], %r99;
$L__BB1_16:
	add.s32 	%r100, %r136, 1;
	{ // callseq 13, 0
	.param .b64 param0;
	st.param.b64 	[param0], %rd19;
	.param .b32 param1;
	st.param.b32 	[param1], 1;
	.param .b64 param2;
	st.param.b64 	[param2], %rd16;
	.param .b32 param3;
	st.param.b32 	[param3], %r100;
	.param .b64 param4;
	st.param.b64 	[param4], %rd17;
	.param .b32 param5;
	st.param.b32 	[param5], %r60;
	.param .b32 param6;
	st.param.b32 	[param6], %r61;
	.param .b64 param7;
	st.param.f64 	[param7], %fd1;
	call.uni 
	_Z4findP3PreiP4DataiP4statiid, 
	(
	param0, 
	param1, 
	param2, 
	param3, 
	param4, 
	param5, 
	param6, 
	param7
	);
	} // callseq 13
	mad.lo.s32 	%r136, %r3, %r4, %r136;
	setp.lt.s32 	%p13, %r136, %r61;
	@%p13 bra 	$L__BB1_3;
	bra.uni 	$L__BB1_18;
$L__BB1_17:
	mul.wide.s32 	%rd25, %r136, 16;
	add.s64 	%rd26, %rd1, %rd25;
	ld.global.u32 	%r62, [%rd26];
	st.u32 	[%rd22], %r62;
	add.s32 	%r63, %r136, 1;
	{ // callseq 12, 0
	.param .b64 param0;
	st.param.b64 	[param0], %rd19;
	.param .b32 param1;
	st.param.b32 	[param1], 1;
	.param .b64 param2;
	st.param.b64 	[param2], %rd16;
	.param .b32 param3;
	st.param.b32 	[param3], %r63;
	.param .b64 param4;
	st.param.b64 	[param4], %rd17;
	.param .b32 param5;
	st.param.b32 	[param5], %r60;
	.param .b32 param6;
	st.param.b32 	[param6], %r61;
	.param .b64 param7;
	st.param.f64 	[param7], %fd1;
	call.uni 
	_Z4findP3PreiP4DataiP4statiid, 
	(
	param0, 
	param1, 
	param2, 
	param3, 
	param4, 
	param5, 
	param6, 
	param7
	);
	} // callseq 12
	add.s32 	%r136, %r136, %r5;
	setp.lt.s32 	%p3, %r136, %r61;
	@%p3 bra 	$L__BB1_17;
$L__BB1_18:
	bar.sync 	0;
	setp.ne.s32 	%p14, %r1, 0;
	@%p14 bra 	$L__BB1_26;
	ld.param.u64 	%rd252, [_Z8gpu_findP4DataP4statiidPi_param_5];
	setp.gt.s32 	%p15, %r61, 0;
	cvta.to.global.u64 	%rd101, %rd252;
	mul.wide.u32 	%rd102, %r2, 4;
	add.s64 	%rd7, %rd101, %rd102;
	mov.b32 	%r101, 0;
	st.global.u32 	[%rd7], %r101;
	@%p15 bra 	$L__BB1_27;
	mov.b32 	%r154, 0;
	mov.u32 	%r104, idx;
	mov.u32 	%r152, %r154;
$L__BB1_21:
	shl.b32 	%r103, %r152, 2;
	add.s32 	%r50, %r104, %r103;
	ld.shared.u32 	%r155, [%r50];
	setp.lt.s32 	%p16, %r155, 1;
	@%p16 bra 	$L__BB1_25;
	mul.lo.s32 	%r106, %r3, %r4;
	div.s32 	%r107, 524288, %r106;
	cvt.s64.s32 	%rd103, %r107;
	add.s32 	%r108, %r152, %r6;
	cvt.u64.u32 	%rd104, %r108;
	mul.lo.s64 	%rd14, %rd103, %rd104;
	div.u32 	%r109, 524288, %r4;
	mul.wide.u32 	%rd15, %r109, %r2;
	mov.b32 	%r153, 0;
$L__BB1_23:
	cvt.u64.u32 	%rd105, %r153;
	add.s64 	%rd106, %rd14, %rd105;
	shl.b64 	%rd107, %rd106, 4;
	add.s64 	%rd108, %rd2, %rd107;
	ld.global.u64 	%rd109, [%rd108];
	ld.u32 	%r110, [%rd109];
	ld.global.s32 	%rd110, [%rd7];
	add.s64 	%rd111, %rd110, %rd105;
	add.s64 	%rd112, %rd111, %rd15;
	shl.b64 	%rd113, %rd112, 4;
	add.s64 	%rd114, %rd2, %rd113;
	ld.global.u64 	%rd115, [%rd114];
	st.u32 	[%rd115], %r110;
	add.s32 	%r153, %r153, 1;
	ld.shared.u32 	%r155, [%r50];
	setp.lt.s32 	%p17, %r153, %r155;
	@%p17 bra 	$L__BB1_23;
	ld.global.u32 	%r154, [%rd7];
$L__BB1_25:
	add.s32 	%r154, %r154, %r155;
	st.global.u32 	[%rd7], %r154;
	add.s32 	%r152, %r152, 1;
	setp.ne.s32 	%p18, %r152, %r3;
	@%p18 bra 	$L__BB1_21;
$L__BB1_26:
	ret;
$L__BB1_27:
	and.b32  	%r23, %r61, 7;
	add.s32 	%r24, %r23, -1;
	and.b32  	%r25, %r61, 3;
	and.b32  	%r26, %r61, 2147483640;
	and.b32  	%r27, %r61, 1;
	neg.s32 	%r28, %r26;
	mov.b32 	%r144, 0;
	mov.u32 	%r143, %r144;
$L__BB1_28:
	shl.b32 	%r112, %r143, 2;
	mov.u32 	%r113, idx;
	add.s32 	%r31, %r113, %r112;
	ld.shared.u32 	%r145, [%r31];
	setp.gt.s32 	%p19, %r145, 0;
	@%p19 bra 	$L__BB1_30;
$L__BB1_29:
	add.s32 	%r144, %r144, %r145;
	st.global.u32 	[%rd7], %r144;
	add.s32 	%r143, %r143, 1;
	setp.eq.s32 	%p28, %r143, %r3;
	@%p28 bra 	$L__BB1_26;
	bra.uni 	$L__BB1_28;
$L__BB1_30:
	mul.lo.s32 	%r115, %r3, %r4;
	div.s32 	%r116, 524288, %r115;
	cvt.s64.s32 	%rd116, %r116;
	add.s32 	%r117, %r143, %r6;
	cvt.u64.u32 	%rd117, %r117;
	mul.lo.s64 	%rd8, %rd116, %rd117;
	div.u32 	%r118, 524288, %r4;
	mul.wide.u32 	%rd9, %r118, %r2;
	mov.b32 	%r146, 0;
$L__BB1_31:
	setp.lt.u32 	%p20, %r61, 8;
	cvt.u64.u32 	%rd118, %r146;
	add.s64 	%rd119, %rd8, %rd118;
	shl.b64 	%rd120, %rd119, 4;
	add.s64 	%rd10, %rd2, %rd120;
	ld.global.u64 	%rd121, [%rd10];
	ld.u32 	%r120, [%rd121];
	ld.global.s32 	%rd122, [%rd7];
	add.s64 	%rd123, %rd122, %rd118;
	add.s64 	%rd124, %rd123, %rd9;
	shl.b64 	%rd125, %rd124, 4;
	add.s64 	%rd126, %rd2, %rd125;
	ld.global.u64 	%rd127, [%rd126];
	st.u32 	[%rd127], %r120;
	add.s64 	%rd11, %rd9, %rd118;
	mov.b32 	%r149, 0;
	@%p20 bra 	$L__BB1_34;
	mov.b64 	%rd253, 0;
	mov.u32 	%r147, %r28;
$L__BB1_33:
	.pragma "nounroll";
	ld.global.u64 	%rd129, [%rd10+8];
	add.s64 	%rd130, %rd129, %rd253;
	ld.u32 	%r121, [%rd130];
	ld.global.s32 	%rd131, [%rd7];
	add.s64 	%rd132, %rd11, %rd131;
	shl.b64 	%rd133, %rd132, 4;
	add.s64 	%rd134, %rd2, %rd133;
	ld.global.u64 	%rd135, [%rd134+8];
	add.s64 	%rd136, %rd135, %rd253;
	st.u32 	[%rd136], %r121;
	ld.global.u64 	%rd137, [%rd10+8];
	add.s64 	%rd138, %rd137, %rd253;
	ld.u32 	%r122, [%rd138+4];
	ld.global.s32 	%rd139, [%rd7];
	add.s64 	%rd140, %rd11, %rd139;
	shl.b64 	%rd141, %rd140, 4;
	add.s64 	%rd142, %rd2, %rd141;
	ld.global.u64 	%rd143, [%rd142+8];
	add.s64 	%rd144, %rd143, %rd253;
	st.u32 	[%rd144+4], %r122;
	ld.global.u64 	%rd145, [%rd10+8];
	add.s64 	%rd146, %rd145, %rd253;
	ld.u32 	%r123, [%rd146+8];
	ld.global.s32 	%rd147, [%rd7];
	add.s64 	%rd148, %rd11, %rd147;
	shl.b64 	%rd149, %rd148, 4;
	add.s64 	%rd150, %rd2, %rd149;
	ld.global.u64 	%rd151, [%rd150+8];
	add.s64 	%rd152, %rd151, %rd253;
	st.u32 	[%rd152+8], %r123;
	ld.global.u64 	%rd153, [%rd10+8];
	add.s64 	%rd154, %rd153, %rd253;
	ld.u32 	%r124, [%rd154+12];
	ld.global.s32 	%rd155, [%rd7];
	add.s64 	%rd156, %rd11, %rd155;
	shl.b64 	%rd157, %rd156, 4;
	add.s64 	%rd158, %rd2, %rd157;
	ld.global.u64 	%rd159, [%rd158+8];
	add.s64 	%rd160, %rd159, %rd253;
	st.u32 	[%rd160+12], %r124;
	ld.global.u64 	%rd161, [%rd10+8];
	add.s64 	%rd162, %rd161, %rd253;
	ld.u32 	%r125, [%rd162+16];
	ld.global.s32 	%rd163, [%rd7];
	add.s64 	%rd164, %rd11, %rd163;
	shl.b64 	%rd165, %rd164, 4;
	add.s64 	%rd166, %rd2, %rd165;
	ld.global.u64 	%rd167, [%rd166+8];
	add.s64 	%rd168, %rd167, %rd253;
	st.u32 	[%rd168+16], %r125;
	ld.global.u64 	%rd169, [%rd10+8];
	add.s64 	%rd170, %rd169, %rd253;
	ld.u32 	%r126, [%rd170+20];
	ld.global.s32 	%rd171, [%rd7];
	add.s64 	%rd172, %rd11, %rd171;
	shl.b64 	%rd173, %rd172, 4;
	add.s64 	%rd174, %rd2, %rd173;
	ld.global.u64 	%rd175, [%rd174+8];
	add.s64 	%rd176, %rd175, %rd253;
	st.u32 	[%rd176+20], %r126;
	ld.global.u64 	%rd177, [%rd10+8];
	add.s64 	%rd178, %rd177, %rd253;
	ld.u32 	%r127, [%rd178+24];
	ld.global.s32 	%rd179, [%rd7];
	add.s64 	%rd180, %rd11, %rd179;
	shl.b64 	%rd181, %rd180, 4;
	add.s64 	%rd182, %rd2, %rd181;
	ld.global.u64 	%rd183, [%rd182+8];
	add.s64 	%rd184, %rd183, %rd253;
	st.u32 	[%rd184+24], %r127;
	ld.global.u64 	%rd185, [%rd10+8];
	add.s64 	%rd186, %rd185, %rd253;
	ld.u32 	%r128, [%rd186+28];
	ld.global.s32 	%rd187, [%rd7];
	add.s64 	%rd188, %rd11, %rd187;
	shl.b64 	%rd189, %rd188, 4;
	add.s64 	%rd190, %rd2, %rd189;
	ld.global.u64 	%rd191, [%rd190+8];
	add.s64 	%rd192, %rd191, %rd253;
	st.u32 	[%rd192+28], %r128;
	add.s32 	%r147, %r147, 8;
	add.s64 	%rd253, %rd253, 32;
	setp.ne.s32 	%p21, %r147, 0;
	mov.u32 	%r149, %r26;
	@%p21 bra 	$L__BB1_33;
$L__BB1_34:
	setp.eq.s32 	%p22, %r23, 0;
	@%p22 bra 	$L__BB1_42;
	setp.lt.u32 	%p23, %r24, 3;
	@%p23 bra 	$L__BB1_37;
	ld.global.u64 	%rd193, [%rd10+8];
	mul.wide.u32 	%rd194, %r149, 4;
	add.s64 	%rd195, %rd193, %rd194;
	ld.u32 	%r129, [%rd195];
	ld.global.s32 	%rd196, [%rd7];
	add.s64 	%rd197, %rd11, %rd196;
	shl.b64 	%rd198, %rd197, 4;
	add.s64 	%rd199, %rd2, %rd198;
	ld.global.u64 	%rd200, [%rd199+8];
	add.s64 	%rd201, %rd200, %rd194;
	st.u32 	[%rd201], %r129;
	ld.global.u64 	%rd202, [%rd10+8];
	add.s64 	%rd203, %rd202, %rd194;
	ld.u32 	%r130, [%rd203+4];
	ld.global.s32 	%rd204, [%rd7];
	add.s64 	%rd205, %rd11, %rd204;
	shl.b64 	%rd206, %rd205, 4;
	add.s64 	%rd207, %rd2, %rd206;
	ld.global.u64 	%rd208, [%rd207+8];
	add.s64 	%rd209, %rd208, %rd194;
	st.u32 	[%rd209+4], %r130;
	ld.global.u64 	%rd210, [%rd10+8];
	add.s64 	%rd211, %rd210, %rd194;
	ld.u32 	%r131, [%rd211+8];
	ld.global.s32 	%rd212, [%rd7];
	add.s64 	%rd213, %rd11, %rd212;
	shl.b64 	%rd214, %rd213, 4;
	add.s64 	%rd215, %rd2, %rd214;
	ld.global.u64 	%rd216, [%rd215+8];
	add.s64 	%rd217, %rd216, %rd194;
	st.u32 	[%rd217+8], %r131;
	ld.global.u64 	%rd218, [%rd10+8];
	add.s64 	%rd219, %rd218, %rd194;
	ld.u32 	%r132, [%rd219+12];
	ld.global.s32 	%rd220, [%rd7];
	add.s64 	%rd221, %rd11, %rd220;
	shl.b64 	%rd222, %rd221, 4;
	add.s64 	%rd223, %rd2, %rd222;
	ld.global.u64 	%rd224, [%rd223+8];
	add.s64 	%rd225, %rd224, %rd194;
	st.u32 	[%rd225+12], %r132;
	add.s32 	%r149, %r149, 4;
$L__BB1_37:
	setp.eq.s32 	%p24, %r25, 0;
	@%p24 bra 	$L__BB1_42;
	setp.eq.s32 	%p25, %r25, 1;
	@%p25 bra 	$L__BB1_40;
	ld.global.u64 	%rd226, [%rd10+8];
	mul.wide.u32 	%rd227, %r149, 4;
	add.s64 	%rd228, %rd226, %rd227;
	ld.u32 	%r133, [%rd228];
	ld.global.s32 	%rd229, [%rd7];
	add.s64 	%rd230, %rd11, %rd229;
	shl.b64 	%rd231, %rd230, 4;
	add.s64 	%rd232, %rd2, %rd231;
	ld.global.u64 	%rd233, [%rd232+8];
	add.s64 	%rd234, %rd233, %rd227;
	st.u32 	[%rd234], %r133;
	ld.global.u64 	%rd235, [%rd10+8];
	add.s64 	%rd236, %rd235, %rd227;
	ld.u32 	%r134, [%rd236+4];
	ld.global.s32 	%rd237, [%rd7];
	add.s64 	%rd238, %rd11, %rd237;
	shl.b64 	%rd239, %rd238, 4;
	add.s64 	%rd240, %rd2, %rd239;
	ld.global.u64 	%rd241, [%rd240+8];
	add.s64 	%rd242, %rd241, %rd227;
	st.u32 	[%rd242+4], %r134;
	add.s32 	%r149, %r149, 2;
$L__BB1_40:
	setp.eq.s32 	%p26, %r27, 0;
	@%p26 bra 	$L__BB1_42;
	ld.global.u64 	%rd243, [%rd10+8];
	mul.wide.u32 	%rd244, %r149, 4;
	add.s64 	%rd245, %rd243, %rd244;
	ld.u32 	%r135, [%rd245];
	ld.global.s32 	%rd246, [%rd7];
	add.s64 	%rd247, %rd11, %rd246;
	shl.b64 	%rd248, %rd247, 4;
	add.s64 	%rd249, %rd2, %rd248;
	ld.global.u64 	%rd250, [%rd249+8];
	add.s64 	%rd251, %rd250, %rd244;
	st.u32 	[%rd251], %r135;
$L__BB1_42:
	add.s32 	%r146, %r146, 1;
	ld.shared.u32 	%r145, [%r31];
	setp.lt.s32 	%p27, %r146, %r145;
	@%p27 bra 	$L__BB1_31;
	ld.global.u32 	%r144, [%rd7];
	bra.uni 	$L__BB1_29;

}


// ===== COMPILED SASS (sm_100) =====

	.target	sm_100

	.elftype	@"ET_EXEC"


//--------------------- .note.nv.tkinfo           --------------------------
	.section	.note.nv.tkinfo,"",@"SHT_NOTE"
	.sectionflags	@"SHF_NOTE_NV_TKINFO"
	.tkinfo
        /*0018*/ 	.word	0x00000002
        /*0030*/ 	.string	""
        /*0030*/ 	.string	"ptxas"
        /*0030*/ 	.string	"Cuda compilation tools, release 13.0, V13.0.88"
        /*0030*/ 	.string	"Build cuda_13.0.r13.0/compiler.36424714_0"
        /*0030*/ 	.string	"-arch sm_100 -m 64 "



//--------------------- .note.nv.cuinfo           --------------------------
	.section	.note.nv.cuinfo,"",@"SHT_NOTE"
	.sectionflags	@"SHF_NOTE_NV_CUINFO"
        /*0018*/ 	.short	0x0002
        /*001a*/ 	.short	0x0064
        /*001c*/ 	.short	0x0082
	.zero		2


//--------------------- .nv.info                  --------------------------
	.section	.nv.info,"",@"SHT_CUDA_INFO"
	.align	4


	//----- nvinfo : EIATTR_REGCOUNT
	.align		4
        /*0000*/ 	.byte	0x04, 0x2f
        /*0002*/ 	.short	(.L_2 - .L_1)
	.align		4
.L_1:
        /*0004*/ 	.word	index@(_Z8gpu_findP4DataP4statiidPi)
        /*0008*/ 	.word	0x0000003d


	//----- nvinfo : EIATTR_FRAME_SIZE
	.align		4
.L_2:
        /*000c*/ 	.byte	0x04, 0x11
        /*000e*/ 	.short	(.L_4 - .L_3)
	.align		4
.L_3:
        /*0010*/ 	.word	index@($_Z8gpu_findP4DataP4statiidPi$_Z4findP3PreiP4DataiP4statiid)
        /*0014*/ 	.word	0x00000010


	//----- nvinfo : EIATTR_FRAME_SIZE
	.align		4
.L_4:
        /*0018*/ 	.byte	0x04, 0x11
        /*001a*/ 	.short	(.L_6 - .L_5)
	.align		4
.L_5:
        /*001c*/ 	.word	index@(_Z8gpu_findP4DataP4statiidPi)
        /*0020*/ 	.word	0x00000010


	//----- nvinfo : EIATTR_MIN_STACK_SIZE
	.align		4
.L_6:
        /*0024*/ 	.byte	0x04, 0x12
        /*0026*/ 	.short	(.L_8 - .L_7)
	.align		4
.L_7:
        /*0028*/ 	.word	index@(_Z8gpu_findP4DataP4statiidPi)
        /*002c*/ 	.word	0x00000010
.L_8:


//--------------------- .nv.compat                --------------------------
	.section	.nv.compat,"",@"SHT_CUDA_COMPAT_INFO"
	.align	4
        /*0000*/ 	.byte	0x02, 0x09, 0x00, 0x00, 0x02, 0x02, 0x01, 0x00, 0x02, 0x05, 0x05, 0x00, 0x03, 0x07, 0x01, 0x01
        /*0010*/ 	.byte	0x02, 0x03, 0x00, 0x00, 0x02, 0x06, 0x01, 0x00, 0x04, 0x0b, 0x08, 0x00, 0x01, 0x00, 0x00, 0x00
        /*0020*/ 	.byte	0x00, 0x00, 0x00, 0x00


//--------------------- .nv.info._Z8gpu_findP4DataP4statiidPi --------------------------
	.section	.nv.info._Z8gpu_findP4DataP4statiidPi,"",@"SHT_CUDA_INFO"
	.sectionflags	@""
	.align	4


	//----- nvinfo : EIATTR_CUDA_API_VERSION
	.align		4
        /*0000*/ 	.byte	0x04, 0x37
        /*0002*/ 	.short	(.L_10 - .L_9)
.L_9:
        /*0004*/ 	.word	0x00000082


	//----- nvinfo : EIATTR_KPARAM_INFO
	.align		4
.L_10:
        /*0008*/ 	.byte	0x04, 0x17
        /*000a*/ 	.short	(.L_12 - .L_11)
.L_11:
        /*000c*/ 	.word	0x00000000
        /*0010*/ 	.short	0x0005
        /*0012*/ 	.short	0x0020
        /*0014*/ 	.byte	0x00, 0xf5, 0x21, 0x00


	//----- nvinfo : EIATTR_KPARAM_INFO
	.align		4
.L_12:
        /*0018*/ 	.byte	0x04, 0x17
        /*001a*/ 	.short	(.L_14 - .L_13)
.L_13:
        /*001c*/ 	.word	0x00000000
        /*0020*/ 	.short	0x0004
        /*0022*/ 	.short	0x0018
        /*0024*/ 	.byte	0x00, 0xf0, 0x21, 0x00


	//----- nvinfo : EIATTR_KPARAM_INFO
	.align		4
.L_14:
        /*0028*/ 	.byte	0x04, 0x17
        /*002a*/ 	.short	(.L_16 - .L_15)
.L_15:
        /*002c*/ 	.word	0x00000000
        /*0030*/ 	.short	0x0003
        /*0032*/ 	.short	0x0014
        /*0034*/ 	.byte	0x00, 0xf0, 0x11, 0x00


	//----- nvinfo : EIATTR_KPARAM_INFO
	.align		4
.L_16:
        /*0038*/ 	.byte	0x04, 0x17
        /*003a*/ 	.short	(.L_18 - .L_17)
.L_17:
        /*003c*/ 	.word	0x00000000
        /*0040*/ 	.short	0x0002
        /*0042*/ 	.short	0x0010
        /*0044*/ 	.byte	0x00, 0xf0, 0x11, 0x00


	//----- nvinfo : EIATTR_KPARAM_INFO
	.align		4
.L_18:
        /*0048*/ 	.byte	0x04, 0x17
        /*004a*/ 	.short	(.L_20 - .L_19)
.L_19:
        /*004c*/ 	.word	0x00000000
        /*0050*/ 	.short	0x0001
        /*0052*/ 	.short	0x0008
        /*0054*/ 	.byte	0x00, 0xf5, 0x21, 0x00


	//----- nvinfo : EIATTR_KPARAM_INFO
	.align		4
.L_20:
        /*0058*/ 	.byte	0x04, 0x17
        /*005a*/ 	.short	(.L_22 - .L_21)
.L_21:
        /*005c*/ 	.word	0x00000000
        /*0060*/ 	.short	0x0000
        /*0062*/ 	.short	0x0000
        /*0064*/ 	.byte	0x00, 0xf5, 0x21, 0x00


	//----- nvinfo : EIATTR_SPARSE_MMA_MASK
	.align		4
.L_22:
        /*0068*/ 	.byte	0x03, 0x50
        /*006a*/ 	.short	0x0000


	//----- nvinfo : EIATTR_MAXREG_COUNT
	.align		4
        /*006c*/ 	.byte	0x03, 0x1b
        /*006e*/ 	.short	0x00ff


	//----- nvinfo : EIATTR_NUM_BARRIERS
	.align		4
        /*0070*/ 	.byte	0x02, 0x4c
        /*0072*/ 	.byte	0x01
	.zero		1


	//----- nvinfo : EIATTR_EXTERNS
	.align		4
        /*0074*/ 	.byte	0x04, 0x0f
        /*0076*/ 	.short	(.L_24 - .L_23)


	//   ....[0]....
	.align		4
.L_23:
        /*0078*/ 	.word	index@(vprintf)


	//   ....[1]....
	.align		4
        /*007c*/ 	.word	index@(malloc)


	//   ....[2]....
	.align		4
        /*0080*/ 	.word	index@(free)


	//----- nvinfo : EIATTR_MERCURY_ISA_VERSION
	.align		4
.L_24:
        /*0084*/ 	.byte	0x03, 0x5f
        /*0086*/ 	.short	0x0101


	//----- nvinfo : EIATTR_VRC_CTA_INIT_COUNT
	.align		4
        /*0088*/ 	.byte	0x02, 0x4a
	.zero		1
	.zero		1


	//----- nvinfo : EIATTR_SYSCALL_OFFSETS
	.align		4
        /*008c*/ 	.byte	0x04, 0x46
        /*008e*/ 	.short	(.L_26 - .L_25)


	//   ....[0]....
.L_25:
        /*0090*/ 	.word	0x00000140


	//   ....[1]....
        /*0094*/ 	.word	0x00000220


	//   ....[2]....
        /*0098*/ 	.word	0x00002c90


	//   ....[3]....
        /*009c*/ 	.word	0x00004e90


	//   ....[4]....
        /*00a0*/ 	.word	0x00005040


	//   ....[5]....
        /*00a4*/ 	.word	0x000051f0


	//   ....[6]....
        /*00a8*/ 	.word	0x000053a0


	//   ....[7]....
        /*00ac*/ 	.word	0x00005630


	//   ....[8]....
        /*00b0*/ 	.word	0x00005840


	//   ....[9]....
        /*00b4*/ 	.word	0x00005a20


	//   ....[10]....
        /*00b8*/ 	.word	0x00006110


	//----- nvinfo : EIATTR_EXIT_INSTR_OFFSETS
	.align		4
.L_26:
        /*00bc*/ 	.byte	0x04, 0x1c
        /*00be*/ 	.short	(.L_28 - .L_27)


	//   ....[0]....
.L_27:
        /*00c0*/ 	.word	0x000010c0


	//   ....[1]....
        /*00c4*/ 	.word	0x00001660


	//   ....[2]....
        /*00c8*/ 	.word	0x000028f0


	//----- nvinfo : EIATTR_CRS_STACK_SIZE
	.align		4
.L_28:
        /*00cc*/ 	.byte	0x04, 0x1e
        /*00ce*/ 	.short	(.L_30 - .L_29)
.L_29:
        /*00d0*/ 	.word	0x00000000


	//----- nvinfo : EIATTR_CBANK_PARAM_SIZE
	.align		4
.L_30:
        /*00d4*/ 	.byte	0x03, 0x19
        /*00d6*/ 	.short	0x0028


	//----- nvinfo : EIATTR_PARAM_CBANK
	.align		4
        /*00d8*/ 	.byte	0x04, 0x0a
        /*00da*/ 	.short	(.L_32 - .L_31)
	.align		4
.L_31:
        /*00dc*/ 	.word	index@(.nv.constant0._Z8gpu_findP4DataP4statiidPi)
        /*00e0*/ 	.short	0x0380
        /*00e2*/ 	.short	0x0028


	//----- nvinfo : EIATTR_SW_WAR
	.align		4
.L_32:
        /*00e4*/ 	.byte	0x04, 0x36
        /*00e6*/ 	.short	(.L_34 - .L_33)
.L_33:
        /*00e8*/ 	.word	0x00000008
.L_34:


//--------------------- .nv.callgraph             --------------------------
	.section	.nv.callgraph,"",@"SHT_CUDA_CALLGRAPH"
	.align	4
	.sectionentsize	8
	.align		4
        /*0000*/ 	.word	0x00000000
	.align		4
        /*0004*/ 	.word	0xffffffff
	.align		4
        /*0008*/ 	.word	index@(_Z8gpu_findP4DataP4statiidPi)
	.align		4
        /*000c*/ 	.word	index@(free)
	.align		4
        /*0010*/ 	.word	index@(_Z8gpu_findP4DataP4statiidPi)
	.align		4
        /*0014*/ 	.word	index@(vprintf)
	.align		4
        /*0018*/ 	.word	index@(_Z8gpu_findP4DataP4statiidPi)
	.align		4
        /*001c*/ 	.word	index@(malloc)
	.align		4
        /*0020*/ 	.word	0x00000000
	.align		4
        /*0024*/ 	.word	0xfffffffe
	.align		4
        /*0028*/ 	.word	0x00000000
	.align		4
        /*002c*/ 	.word	0xfffffffd
	.align		4
        /*0030*/ 	.word	0x00000000
	.align		4
        /*0034*/ 	.word	0xfffffffc


//--------------------- .nv.constant4             --------------------------
	.section	.nv.constant4,"a",@progbits
	.align	8
	.align		8
.nv.constant4:
        /*0000*/ 	.dword	vprintf
	.align		8
        /*0008*/ 	.dword	malloc
	.align		8
        /*0010*/ 	.dword	free
	.align		8
        /*0018*/ 	.dword	$str


//--------------------- .text._Z8gpu_findP4DataP4statiidPi --------------------------
	.section	.text._Z8gpu_findP4DataP4statiidPi,"ax",@progbits
	.align	128
.text._Z8gpu_findP4DataP4statiidPi:
        .type           _Z8gpu_findP4DataP4statiidPi,@function
        .size           _Z8gpu_findP4DataP4statiidPi,(.L_x_71 - _Z8gpu_findP4DataP4statiidPi)
        .other          _Z8gpu_findP4DataP4statiidPi,@"STO_CUDA_ENTRY STV_DEFAULT"
_Z8gpu_findP4DataP4statiidPi:
[----:B------:R-:W0:Y:S01]  /*0000*/  LDC R1, c[0x0][0x37c] ;  /* 0x0000df00ff017b82 */ /* 0x000e220000000800 */
[----:B------:R-:W1:Y:S01]  /*0010*/  LDCU UR4, c[0x0][0x394] ;  /* 0x00007280ff0477ac */ /* 0x000e620008000800 */
[----:B------:R-:W-:Y:S01]  /*0020*/  MOV R18, 0x8 ;  /* 0x0000000800127802 */ /* 0x000fe20000000f00 */
[----:B------:R-:W2:Y:S01]  /*0030*/  S2R R25, SR_CTAID.X ;  /* 0x0000000000197919 */ /* 0x000ea20000002500 */
[----:B0-----:R-:W-:Y:S01]  /*0040*/  VIADD R1, R1, 0xfffffff0 ;  /* 0xfffffff001017836 */ /* 0x001fe20000000000 */
[----:B------:R-:W0:Y:S03]  /*0050*/  LDCU UR6, c[0x0][0x2f8] ;  /* 0x00005f00ff0677ac */ /* 0x000e260008000800 */
[----:B------:R3:W4:Y:S01]  /*0060*/  LDC.64 R6, c[0x4][R18] ;  /* 0x0100000012067b82 */ /* 0x0007220000000a00 */
[----:B------:R-:W5:Y:S01]  /*0070*/  LDCU UR7, c[0x0][0x2fc] ;  /* 0x00005f80ff0777ac */ /* 0x000f620008000800 */
[----:B------:R-:W2:Y:S06]  /*0080*/  LDCU UR38, c[0x0][0x360] ;  /* 0x00006c00ff2677ac */ /* 0x000eac0008000800 */
[----:B------:R-:W2:Y:S01]  /*0090*/  LDC R24, c[0x0][0x370] ;  /* 0x0000dc00ff187b82 */ /* 0x000ea20000000800 */
[----:B------:R-:W2:Y:S01]  /*00a0*/  LDCU.64 UR36, c[0x0][0x358] ;  /* 0x00006b00ff2477ac */ /* 0x000ea20008000a00 */
[----:B-1----:R-:W-:Y:S01]  /*00b0*/  UIMAD.WIDE UR4, UR4, 0x4, URZ ;  /* 0x00000004040478a5 */ /* 0x002fe2000f8e02ff */
[----:B0-----:R-:W-:-:S05]  /*00c0*/  IADD3 R2, P0, PT, R1, UR6, RZ ;  /* 0x0000000601027c10 */ /* 0x001fca000ff1e0ff */
[----:B------:R-:W-:Y:S02]  /*00d0*/  IMAD.U32 R9, RZ, RZ, UR5 ;  /* 0x00000005ff097e24 */ /* 0x000fe4000f8e00ff */
[----:B------:R-:W-:Y:S02]  /*00e0*/  IMAD.U32 R5, RZ, RZ, UR5 ;  /* 0x00000005ff057e24 */ /* 0x000fe4000f8e00ff */
[----:B------:R-:W-:Y:S02]  /*00f0*/  IMAD.U32 R4, RZ, RZ, UR4 ;  /* 0x00000004ff047e24 */ /* 0x000fe4000f8e00ff */
[----:B------:R-:W-:Y:S02]  /*0100*/  IMAD.U32 R8, RZ, RZ, UR4 ;  /* 0x00000004ff087e24 */ /* 0x000fe4000f8e00ff */
[----:B------:R-:W-:Y:S02]  /*0110*/  IMAD.MOV.U32 R5, RZ, RZ, R9 ;  /* 0x000000ffff057224 */ /* 0x000fe400078e0009 */
[----:B---3-5:R-:W-:-:S07]  /*0120*/  IMAD.X R23, RZ, RZ, UR7, P0 ;  /* 0x00000007ff177e24 */ /* 0x028fce00080e06ff */
[----:B------:R-:W-:-:S07]  /*0130*/  LEPC R20, `(.L_x_0) ;  /* 0x000000001014794e */ /* 0x000fce0000000000 */
[----:B--2-4-:R-:W-:Y:S05]  /*0140*/  CALL.ABS.NOINC R6 ;  /* 0x0000000006007343 */ /* 0x014fea0003c00000 */
.L_x_0:
[----:B------:R-:W0:Y:S01]  /*0150*/  LDCU UR4, c[0x0][0x390] ;  /* 0x00007200ff0477ac */ /* 0x000e220008000800 */
[----:B------:R-:W-:Y:S01]  /*0160*/  IMAD.MOV.U32 R16, RZ, RZ, R4 ;  /* 0x000000ffff107224 */ /* 0x000fe200078e0004 */
[----:B------:R-:W1:Y:S01]  /*0170*/  S2R R27, SR_TID.X ;  /* 0x00000000001b7919 */ /* 0x000e620000002100 */
[----:B------:R-:W-:Y:S01]  /*0180*/  IMAD.MOV.U32 R17, RZ, RZ, R5 ;  /* 0x000000ffff117224 */ /* 0x000fe200078e0005 */
[----:B------:R-:W2:Y:S04]  /*0190*/  LDC.64 R18, c[0x4][R18] ;  /* 0x0100000012127b82 */ /* 0x000ea80000000a00 */
[----:B------:R3:W-:Y:S01]  /*01a0*/  STL.64 [R1], R16 ;  /* 0x0000001001007387 */ /* 0x0007e20000100a00 */
[----:B0-----:R-:W-:-:S06]  /*01b0*/  UIMAD.WIDE UR4, UR4, 0x4, URZ ;  /* 0x00000004040478a5 */ /* 0x001fcc000f8e02ff */
[----:B------:R-:W-:Y:S02]  /*01c0*/  IMAD.U32 R7, RZ, RZ, UR5 ;  /* 0x00000005ff077e24 */ /* 0x000fe4000f8e00ff */
[----:B------:R-:W-:Y:S02]  /*01d0*/  IMAD.U32 R5, RZ, RZ, UR5 ;  /* 0x00000005ff057e24 */ /* 0x000fe4000f8e00ff */
[----:B------:R-:W-:Y:S02]  /*01e0*/  IMAD.U32 R4, RZ, RZ, UR4 ;  /* 0x00000004ff047e24 */ /* 0x000fe4000f8e00ff */
[----:B------:R-:W-:Y:S02]  /*01f0*/  IMAD.U32 R6, RZ, RZ, UR4 ;  /* 0x00000004ff067e24 */ /* 0x000fe4000f8e00ff */
[----:B---3--:R-:W-:-:S07]  /*0200*/  IMAD.MOV.U32 R5, RZ, RZ, R7 ;  /* 0x000000ffff057224 */ /* 0x008fce00078e0007 */
[----:B------:R-:W-:-:S07]  /*0210*/  LEPC R20, `(.L_x_1) ;  /* 0x000000001014794e */ /* 0x000fce0000000000 */
[----:B-12---:R-:W-:Y:S05]  /*0220*/  CALL.ABS.NOINC R18 ;  /* 0x0000000012007343 */ /* 0x006fea0003c00000 */
.L_x_1:
[----:B------:R-:W0:Y:S01]  /*0230*/  LDCU UR4, c[0x0][0x394] ;  /* 0x00007280ff0477ac */ /* 0x000e220008000800 */
[----:B------:R-:W-:Y:S02]  /*0240*/  IMAD.MOV.U32 R18, RZ, RZ, R4 ;  /* 0x000000ffff127224 */ /* 0x000fe400078e0004 */
[----:B------:R-:W-:Y:S02]  /*0250*/  IMAD.MOV.U32 R19, RZ, RZ, R5 ;  /* 0x000000ffff137224 */ /* 0x000fe400078e0005 */
[----:B------:R-:W-:-:S03]  /*0260*/  IMAD R22, R25, UR38, RZ ;  /* 0x0000002619167c24 */ /* 0x000fc6000f8e02ff */
[----:B------:R1:W-:Y:S01]  /*0270*/  STL.64 [R1+0x8], R18 ;  /* 0x0000081201007387 */ /* 0x0003e20000100a00 */
[----:B------:R-:W-:-:S05]  /*0280*/  IMAD.IADD R0, R22, 0x1, R27 ;  /* 0x0000000116007824 */ /* 0x000fca00078e021b */
[----:B0-----:R-:W-:-:S13]  /*0290*/  ISETP.GE.AND P0, PT, R0, UR4, PT ;  /* 0x0000000400007c0c */ /* 0x001fda000bf06270 */
[----:B-1----:R-:W-:Y:S05]  /*02a0*/  @P0 BRA `(.L_x_2) ;  /* 0x0000000c00780947 */ /* 0x002fea0003800000 */
[----:B------:R-:W0:Y:S01]  /*02b0*/  LDC R26, c[0x0][0x390] ;  /* 0x0000e400ff1a7b82 */ /* 0x000e220000000800 */
[----:B------:R-:W-:Y:S01]  /*02c0*/  IMAD.MOV.U32 R29, RZ, RZ, R0 ;  /* 0x000000ffff1d7224 */ /* 0x000fe200078e0000 */
[----:B0-----:R-:W-:-:S13]  /*02d0*/  ISETP.GT.AND P0, PT, R26, RZ, PT ;  /* 0x000000ff1a00720c */ /* 0x001fda0003f04270 */
[----:B------:R-:W-:Y:S05]  /*02e0*/  @P0 BRA `(.L_x_3) ;  /* 0x00000000007c0947 */ /* 0x000fea0003800000 */
[----:B------:R-:W-:-:S07]  /*02f0*/  IMAD R18, R24, UR38, RZ ;  /* 0x0000002618127c24 */ /* 0x000fce000f8e02ff */
.L_x_4:
[----:B------:R-:W0:Y:S01]  /*0300*/  LDC.64 R4, c[0x0][0x380] ;  /* 0x0000e000ff047b82 */ /* 0x000e220000000a00 */
[----:B------:R-:W1:Y:S01]  /*0310*/  LDCU UR12, c[0x0][0x394] ;  /* 0x00007280ff0c77ac */ /* 0x000e620008000800 */
[----:B------:R-:W2:Y:S01]  /*0320*/  LDCU.64 UR4, c[0x0][0x380] ;  /* 0x00007000ff0477ac */ /* 0x000ea20008000a00 */
[----:B------:R-:W3:Y:S01]  /*0330*/  LDCU.64 UR6, c[0x0][0x388] ;  /* 0x00007100ff0677ac */ /* 0x000ee20008000a00 */
[----:B------:R-:W4:Y:S01]  /*0340*/  LDCU.64 UR8, c[0x0][0x390] ;  /* 0x00007200ff0877ac */ /* 0x000f220008000a00 */
[----:B------:R-:W5:Y:S01]  /*0350*/  LDCU.64 UR10, c[0x0][0x398] ;  /* 0x00007300ff0a77ac */ /* 0x000f620008000a00 */
[----:B0-----:R-:W-:-:S06]  /*0360*/  IMAD.WIDE R4, R29, 0x10, R4 ;  /* 0x000000101d047825 */ /* 0x001fcc00078e0204 */
[----:B------:R0:W5:Y:S01]  /*0370*/  LDG.E R5, desc[UR36][R4.64] ;  /* 0x0000002404057981 */ /* 0x000162000c1e1900 */
[C---:B------:R-:W-:Y:S01]  /*0380*/  VIADD R7, R29.reuse, 0x1 ;  /* 0x000000011d077836 */ /* 0x040fe20000000000 */
[----:B------:R-:W-:Y:S01]  /*0390*/  MOV R20, 0x4b0 ;  /* 0x000004b000147802 */ /* 0x000fe20000000f00 */
[----:B------:R-:W-:Y:S02]  /*03a0*/  IMAD.IADD R29, R29, 0x1, R18 ;  /* 0x000000011d1d7824 */ /* 0x000fe400078e0212 */
[----:B--2---:R-:W-:Y:S02]  /*03b0*/  IMAD.U32 R8, RZ, RZ, UR4 ;  /* 0x00000004ff087e24 */ /* 0x004fe4000f8e00ff */
[----:B------:R-:W-:Y:S01]  /*03c0*/  IMAD.U32 R9, RZ, RZ, UR5 ;  /* 0x00000005ff097e24 */ /* 0x000fe2000f8e00ff */
[----:B-1----:R-:W-:Y:S01]  /*03d0*/  ISETP.GE.AND P0, PT, R29, UR12, PT ;  /* 0x0000000c1d007c0c */ /* 0x002fe2000bf06270 */
[----:B---3--:R-:W-:Y:S02]  /*03e0*/  IMAD.U32 R10, RZ, RZ, UR6 ;  /* 0x00000006ff0a7e24 */ /* 0x008fe4000f8e00ff */
[----:B------:R-:W-:Y:S01]  /*03f0*/  IMAD.U32 R11, RZ, RZ, UR7 ;  /* 0x00000007ff0b7e24 */ /* 0x000fe2000f8e00ff */
[----:B------:R-:W-:Y:S01]  /*0400*/  P2R R19, PR, RZ, 0x1 ;  /* 0x00000001ff137803 */ /* 0x000fe20000000000 */
[----:B----4-:R-:W-:-:S02]  /*0410*/  IMAD.U32 R12, RZ, RZ, UR8 ;  /* 0x00000008ff0c7e24 */ /* 0x010fc4000f8e00ff */
[----:B------:R-:W-:Y:S02]  /*0420*/  IMAD.U32 R13, RZ, RZ, UR9 ;  /* 0x00000009ff0d7e24 */ /* 0x000fe4000f8e00ff */
[----:B-----5:R-:W-:Y:S02]  /*0430*/  IMAD.U32 R14, RZ, RZ, UR10 ;  /* 0x0000000aff0e7e24 */ /* 0x020fe4000f8e00ff */
[----:B------:R-:W-:Y:S02]  /*0440*/  IMAD.U32 R15, RZ, RZ, UR11 ;  /* 0x0000000bff0f7e24 */ /* 0x000fe4000f8e00ff */
[----:B0-----:R-:W-:Y:S02]  /*0450*/  IMAD.MOV.U32 R4, RZ, RZ, R2 ;  /* 0x000000ffff047224 */ /* 0x001fe400078e0002 */
[----:B------:R-:W-:Y:S02]  /*0460*/  IMAD.MOV.U32 R6, RZ, RZ, 0x1 ;  /* 0x00000001ff067424 */ /* 0x000fe400078e00ff */
[----:B------:R-:W-:Y:S01]  /*0470*/  IMAD.MOV.U32 R21, RZ, RZ, 0x0 ;  /* 0x00000000ff157424 */ /* 0x000fe200078e00ff */
[----:B------:R0:W-:Y:S02]  /*0480*/  ST.E desc[UR36][R16.64], R5 ;  /* 0x0000000510007985 */ /* 0x0001e4000c101924 */
[----:B0-----:R-:W-:-:S07]  /*0490*/  IMAD.MOV.U32 R5, RZ, RZ, R23 ;  /* 0x000000ffff057224 */ /* 0x001fce00078e0017 */
[----:B------:R-:W-:Y:S05]  /*04a0*/  CALL.REL.NOINC `($_Z8gpu_findP4DataP4statiidPi$_Z4findP3PreiP4DataiP4statiid) ;  /* 0x0000002400187944 */ /* 0x000fea0003c00000 */
[----:B------:R-:W-:-:S13]  /*04b0*/  ISETP.NE.AND P6, PT, R19, RZ, PT ;  /* 0x000000ff1300720c */ /* 0x000fda0003fc5270 */
[----:B------:R-:W-:Y:S05]  /*04c0*/  @!P6 BRA `(.L_x_4) ;  /* 0xfffffffc008ce947 */ /* 0x000fea000383ffff */
[----:B------:R-:W-:Y:S05]  /*04d0*/  BRA `(.L_x_2) ;  /* 0x0000000800ec7947 */ /* 0x000fea0003800000 */
.L_x_3:
[C---:B------:R-:W-:Y:S02]  /*04e0*/  LOP3.LUT R28, R26.reuse, 0xf, RZ, 0xc0, !PT ;  /* 0x0000000f1a1c7812 */ /* 0x040fe400078ec0ff */
[C---:B------:R-:W-:Y:S02]  /*04f0*/  LOP3.LUT R30, R26.reuse, 0x7, RZ, 0xc0, !PT ;  /* 0x000000071a1e7812 */ /* 0x040fe400078ec0ff */
[----:B------:R-:W-:-:S07]  /*0500*/  LOP3.LUT R26, R26, 0x3, RZ, 0xc0, !PT ;  /* 0x000000031a1a7812 */ /* 0x000fce00078ec0ff */
.L_x_10:
[----:B------:R-:W0:Y:S08]  /*0510*/  LDC.64 R4, c[0x0][0x380] ;  /* 0x0000e000ff047b82 */ /* 0x000e300000000a00 */
[----:B------:R-:W1:Y:S01]  /*0520*/  LDC R0, c[0x0][0x390] ;  /* 0x0000e400ff007b82 */ /* 0x000e620000000800 */
[----:B0-----:R-:W-:-:S05]  /*0530*/  IMAD.WIDE R4, R29, 0x10, R4 ;  /* 0x000000101d047825 */ /* 0x001fca00078e0204 */
[----:B------:R-:W2:Y:S01]  /*0540*/  LDG.E R3, desc[UR36][R4.64] ;  /* 0x0000002404037981 */ /* 0x000ea2000c1e1900 */
[----:B------:R-:W-:Y:S01]  /*0550*/  IMAD.MOV.U32 R21, RZ, RZ, RZ ;  /* 0x000000ffff157224 */ /* 0x000fe200078e00ff */
[----:B-1----:R-:W-:Y:S02]  /*0560*/  ISETP.GE.U32.AND P0, PT, R0, 0x10, PT ;  /* 0x000000100000780c */ /* 0x002fe40003f06070 */
[----:B--2---:R0:W-:Y:S11]  /*0570*/  ST.E desc[UR36][R16.64], R3 ;  /* 0x0000000310007985 */ /* 0x0041f6000c101924 */
[----:B------:R-:W-:Y:S05]  /*0580*/  @!P0 BRA `(.L_x_5) ;  /* 0x0000000400208947 */ /* 0x000fea0003800000 */
[----:B------:R-:W-:Y:S01]  /*0590*/  BSSY.RECONVERGENT B0, `(.L_x_5) ;  /* 0x0000047000007945 */ /* 0x000fe20003800200 */
[----:B0-----:R-:W-:-:S07]  /*05a0*/  IMAD.MOV.U32 R3, RZ, RZ, RZ ;  /* 0x000000ffff037224 */ /* 0x001fce00078e00ff */
.L_x_6:
[----:B0-----:R-:W2:Y:S02]  /*05b0*/  LDG.E.64 R6, desc[UR36][R4.64+0x8] ;  /* 0x0000082404067981 */ /* 0x001ea4000c1e1b00 */
[----:B--2---:R-:W-:-:S05]  /*05c0*/  IMAD.WIDE.U32 R6, R3, 0x4, R6 ;  /* 0x0000000403067825 */ /* 0x004fca00078e0006 */
[----:B------:R-:W2:Y:S01]  /*05d0*/  LD.E R15, desc[UR36][R6.64] ;  /* 0x00000024060f7980 */ /* 0x000ea2000c101900 */
[----:B------:R-:W-:-:S05]  /*05e0*/  IMAD.WIDE.U32 R8, R3, 0x4, R18 ;  /* 0x0000000403087825 */ /* 0x000fca00078e0012 */
[----:B--2---:R0:W-:Y:S04]  /*05f0*/  ST.E desc[UR36][R8.64], R15 ;  /* 0x0000000f08007985 */ /* 0x0041e8000c101924 */
[----:B------:R-:W2:Y:S02]  /*0600*/  LDG.E.64 R10, desc[UR36][R4.64+0x8] ;  /* 0x00000824040a7981 */ /* 0x000ea4000c1e1b00 */
[----:B--2---:R-:W-:-:S06]  /*0610*/  IMAD.WIDE.U32 R10, R3, 0x4, R10 ;  /* 0x00000004030a7825 */ /* 0x004fcc00078e000a */
[----:B------:R-:W2:Y:S04]  /*0620*/  LD.E R11, desc[UR36][R10.64+0x4] ;  /* 0x000004240a0b7980 */ /* 0x000ea8000c101900 */
[----:B--2---:R1:W-:Y:S04]  /*0630*/  ST.E desc[UR36][R8.64+0x4], R11 ;  /* 0x0000040b08007985 */ /* 0x0043e8000c101924 */
[----:B------:R-:W2:Y:S02]  /*0640*/  LDG.E.64 R12, desc[UR36][R4.64+0x8] ;  /* 0x00000824040c7981 */ /* 0x000ea4000c1e1b00 */
[----:B--2---:R-:W-:-:S06]  /*0650*/  IMAD.WIDE.U32 R12, R3, 0x4, R12 ;  /* 0x00000004030c7825 */ /* 0x004fcc00078e000c */
[----:B------:R-:W2:Y:S04]  /*0660*/  LD.E R13, desc[UR36][R12.64+0x8] ;  /* 0x000008240c0d7980 */ /* 0x000ea8000c101900 */
[----:B--2---:R2:W-:Y:S04]  /*0670*/  ST.E desc[UR36][R8.64+0x8], R13 ;  /* 0x0000080d08007985 */ /* 0x0045e8000c101924 */
[----:B------:R-:W3:Y:S02]  /*0680*/  LDG.E.64 R6, desc[UR36][R4.64+0x8] ;  /* 0x0000082404067981 */ /* 0x000ee4000c1e1b00 */
[----:B---3--:R-:W-:-:S06]  /*0690*/  IMAD.WIDE.U32 R6, R3, 0x4, R6 ;  /* 0x0000000403067825 */ /* 0x008fcc00078e0006 */
[----:B------:R-:W3:Y:S04]  /*06a0*/  LD.E R7, desc[UR36][R6.64+0xc] ;  /* 0x00000c2406077980 */ /* 0x000ee8000c101900 */
[----:B---3--:R3:W-:Y:S04]  /*06b0*/  ST.E desc[UR36][R8.64+0xc], R7 ;  /* 0x00000c0708007985 */ /* 0x0087e8000c101924 */
[----:B0-----:R-:W4:Y:S02]  /*06c0*/  LDG.E.64 R14, desc[UR36][R4.64+0x8] ;  /* 0x00000824040e7981 */ /* 0x001f24000c1e1b00 */
[----:B----4-:R-:W-:-:S06]  /*06d0*/  IMAD.WIDE.U32 R14, R3, 0x4, R14 ;  /* 0x00000004030e7825 */ /* 0x010fcc00078e000e */
[----:B------:R-:W4:Y:S04]  /*06e0*/  LD.E R15, desc[UR36][R14.64+0x10] ;  /* 0x000010240e0f7980 */ /* 0x000f28000c101900 */
[----:B----4-:R0:W-:Y:S04]  /*06f0*/  ST.E desc[UR36][R8.64+0x10], R15 ;  /* 0x0000100f08007985 */ /* 0x0101e8000c101924 */
[----:B-1----:R-:W4:Y:S02]  /*0700*/  LDG.E.64 R10, desc[UR36][R4.64+0x8] ;  /* 0x00000824040a7981 */ /* 0x002f24000c1e1b00 */
[----:B----4-:R-:W-:-:S06]  /*0710*/  IMAD.WIDE.U32 R10, R3, 0x4, R10 ;  /* 0x00000004030a7825 */ /* 0x010fcc00078e000a */
[----:B------:R-:W4:Y:S04]  /*0720*/  LD.E R11, desc[UR36][R10.64+0x14] ;  /* 0x000014240a0b7980 */ /* 0x000f28000c101900 */
[----:B----4-:R1:W-:Y:S04]  /*0730*/  ST.E desc[UR36][R8.64+0x14], R11 ;  /* 0x0000140b08007985 */ /* 0x0103e8000c101924 */
[----:B--2---:R-:W2:Y:S02]  /*0740*/  LDG.E.64 R12, desc[UR36][R4.64+0x8] ;  /* 0x00000824040c7981 */ /* 0x004ea4000c1e1b00 */
[----:B--2---:R-:W-:-:S06]  /*0750*/  IMAD.WIDE.U32 R12, R3, 0x4, R12 ;  /* 0x00000004030c7825 */ /* 0x004fcc00078e000c */
[----:B------:R-:W2:Y:S04]  /*0760*/  LD.E R13, desc[UR36][R12.64+0x18] ;  /* 0x000018240c0d7980 */ /* 0x000ea8000c101900 */
[----:B--2---:R2:W-:Y:S04]  /*0770*/  ST.E desc[UR36][R8.64+0x18], R13 ;  /* 0x0000180d08007985 */ /* 0x0045e8000c101924 */
[----:B---3--:R-:W3:Y:S02]  /*0780*/  LDG.E.64 R6, desc[UR36][R4.64+0x8] ;  /* 0x0000082404067981 */ /* 0x008ee4000c1e1b00 */
        /* <DEDUP_REMOVED lines=31> */
[----:B---3--:R-:W2:Y:S02]  /*0980*/  LDG.E.64 R6, desc[UR36][R4.64+0x8] ;  /* 0x0000082404067981 */ /* 0x008ea4000c1e1b00 */
[----:B--2---:R-:W-:-:S06]  /*0990*/  IMAD.WIDE.U32 R6, R3, 0x4, R6 ;  /* 0x0000000403067825 */ /* 0x004fcc00078e0006 */
[----:B------:R-:W2:Y:S01]  /*09a0*/  LD.E R7, desc[UR36][R6.64+0x3c] ;  /* 0x00003c2406077980 */ /* 0x000ea2000c101900 */
[----:B------:R-:W-:Y:S01]  /*09b0*/  VIADD R3, R3, 0x10 ;  /* 0x0000001003037836 */ /* 0x000fe20000000000 */
[----:B------:R-:W-:-:S04]  /*09c0*/  LOP3.LUT R21, R0, 0x7ffffff0, RZ, 0xc0, !PT ;  /* 0x7ffffff000157812 */ /* 0x000fc800078ec0ff */
[----:B------:R-:W-:Y:S01]  /*09d0*/  ISETP.NE.AND P0, PT, R3, R21, PT ;  /* 0x000000150300720c */ /* 0x000fe20003f05270 */
[----:B--2---:R0:W-:-:S12]  /*09e0*/  ST.E desc[UR36][R8.64+0x3c], R7 ;  /* 0x00003c0708007985 */ /* 0x0041d8000c101924 */
[----:B------:R-:W-:Y:S05]  /*09f0*/  @P0 BRA `(.L_x_6) ;  /* 0xfffffff800ec0947 */ /* 0x000fea000383ffff */
[----:B------:R-:W-:Y:S05]  /*0a00*/  BSYNC.RECONVERGENT B0 ;  /* 0x0000000000007941 */ /* 0x000fea0003800200 */
.L_x_5:
[----:B------:R-:W-:-:S13]  /*0a10*/  ISETP.NE.AND P0, PT, R28, RZ, PT ;  /* 0x000000ff1c00720c */ /* 0x000fda0003f05270 */
[----:B------:R-:W-:Y:S05]  /*0a20*/  @!P0 BRA `(.L_x_7) ;  /* 0x00000004003c8947 */ /* 0x000fea0003800000 */
[----:B------:R-:W-:Y:S01]  /*0a30*/  VIADD R0, R28, 0xffffffff ;  /* 0xffffffff1c007836 */ /* 0x000fe20000000000 */
[----:B------:R-:W-:-:S04]  /*0a40*/  ISETP.NE.AND P1, PT, R30, RZ, PT ;  /* 0x000000ff1e00720c */ /* 0x000fc80003f25270 */
[----:B------:R-:W-:-:S13]  /*0a50*/  ISETP.GE.U32.AND P0, PT, R0, 0x7, PT ;  /* 0x000000070000780c */ /* 0x000fda0003f06070 */
[----:B------:R-:W-:Y:S05]  /*0a60*/  @!P0 BRA `(.L_x_8) ;  /* 0x0000000000888947 */ /* 0x000fea0003800000 */
[----:B0-----:R-:W2:Y:S02]  /*0a70*/  LDG.E.64 R6, desc[UR36][R4.64+0x8] ;  /* 0x0000082404067981 */ /* 0x001ea4000c1e1b00 */
[----:B--2---:R-:W-:-:S05]  /*0a80*/  IMAD.WIDE.U32 R6, R21, 0x4, R6 ;  /* 0x0000000415067825 */ /* 0x004fca00078e0006 */
[----:B------:R-:W2:Y:S01]  /*0a90*/  LD.E R3, desc[UR36][R6.64] ;  /* 0x0000002406037980 */ /* 0x000ea2000c101900 */
[----:B------:R-:W-:-:S05]  /*0aa0*/  IMAD.WIDE.U32 R8, R21, 0x4, R18 ;  /* 0x0000000415087825 */ /* 0x000fca00078e0012 */
[----:B--2---:R-:W-:Y:S04]  /*0ab0*/  ST.E desc[UR36][R8.64], R3 ;  /* 0x0000000308007985 */ /* 0x004fe8000c101924 */
        /* <DEDUP_REMOVED lines=26> */
[----:B------:R-:W2:Y:S01]  /*0c60*/  LD.E R7, desc[UR36][R6.64+0x1c] ;  /* 0x00001c2406077980 */ /* 0x000ea2000c101900 */
[----:B------:R-:W-:-:S03]  /*0c70*/  VIADD R21, R21, 0x8 ;  /* 0x0000000815157836 */ /* 0x000fc60000000000 */
[----:B--2---:R3:W-:Y:S04]  /*0c80*/  ST.E desc[UR36][R8.64+0x1c], R7 ;  /* 0x00001c0708007985 */ /* 0x0047e8000c101924 */
.L_x_8:
[----:B------:R-:W-:Y:S05]  /*0c90*/  @!P1 BRA `(.L_x_7) ;  /* 0x0000000000a09947 */ /* 0x000fea0003800000 */
[----:B------:R-:W-:Y:S01]  /*0ca0*/  VIADD R0, R30, 0xffffffff ;  /* 0xffffffff1e007836 */ /* 0x000fe20000000000 */
[----:B------:R-:W-:-:S04]  /*0cb0*/  ISETP.NE.AND P1, PT, R26, RZ, PT ;  /* 0x000000ff1a00720c */ /* 0x000fc80003f25270 */
[----:B------:R-:W-:-:S13]  /*0cc0*/  ISETP.GE.U32.AND P0, PT, R0, 0x3, PT ;  /* 0x000000030000780c */ /* 0x000fda0003f06070 */
[----:B------:R-:W-:Y:S05]  /*0cd0*/  @!P0 BRA `(.L_x_9) ;  /* 0x0000000000488947 */ /* 0x000fea0003800000 */
[----:B0--3--:R-:W2:Y:S02]  /*0ce0*/  LDG.E.64 R6, desc[UR36][R4.64+0x8] ;  /* 0x0000082404067981 */ /* 0x009ea4000c1e1b00 */
        /* <DEDUP_REMOVED lines=14> */
[----:B------:R-:W2:Y:S01]  /*0dd0*/  LD.E R7, desc[UR36][R6.64+0xc] ;  /* 0x00000c2406077980 */ /* 0x000ea2000c101900 */
[----:B------:R-:W-:-:S03]  /*0de0*/  VIADD R21, R21, 0x4 ;  /* 0x0000000415157836 */ /* 0x000fc60000000000 */
[----:B--2---:R1:W-:Y:S04]  /*0df0*/  ST.E desc[UR36][R12.64+0xc], R7 ;  /* 0x00000c070c007985 */ /* 0x0043e8000c101924 */
.L_x_9:
[----:B------:R-:W-:Y:S05]  /*0e00*/  @!P1 BRA `(.L_x_7) ;  /* 0x0000000000449947 */ /* 0x000fea0003800000 */
[----:B01-3--:R-:W2:Y:S02]  /*0e10*/  LDG.E.64 R6, desc[UR36][R4.64+0x8] ;  /* 0x0000082404067981 */ /* 0x00bea4000c1e1b00 */
[----:B--2---:R-:W-:-:S06]  /*0e20*/  IMAD.WIDE.U32 R6, R21, 0x4, R6 ;  /* 0x0000000415067825 */ /* 0x004fcc00078e0006 */
[----:B------:R-:W2:Y:S01]  /*0e30*/  LD.E R7, desc[UR36][R6.64] ;  /* 0x0000002406077980 */ /* 0x000ea2000c101900 */
[----:B------:R-:W-:Y:S01]  /*0e40*/  IMAD.WIDE.U32 R8, R21, 0x4, R18 ;  /* 0x0000000415087825 */ /* 0x000fe200078e0012 */
[----:B------:R-:W-:-:S04]  /*0e50*/  ISETP.NE.AND P0, PT, R26, 0x1, PT ;  /* 0x000000011a00780c */ /* 0x000fc80003f05270 */
[----:B--2---:R2:W-:Y:S09]  /*0e60*/  ST.E desc[UR36][R8.64], R7 ;  /* 0x0000000708007985 */ /* 0x0045f2000c101924 */
[----:B------:R-:W-:Y:S05]  /*0e70*/  @!P0 BRA `(.L_x_7) ;  /* 0x0000000000288947 */ /* 0x000fea0003800000 */
[----:B--2---:R-:W2:Y:S02]  /*0e80*/  LDG.E.64 R6, desc[UR36][R4.64+0x8] ;  /* 0x0000082404067981 */ /* 0x004ea4000c1e1b00 */
[----:B--2---:R-:W-:-:S06]  /*0e90*/  IMAD.WIDE.U32 R6, R21, 0x4, R6 ;  /* 0x0000000415067825 */ /* 0x004fcc00078e0006 */
[----:B------:R-:W2:Y:S01]  /*0ea0*/  LD.E R7, desc[UR36][R6.64+0x4] ;  /* 0x0000042406077980 */ /* 0x000ea2000c101900 */
[----:B------:R-:W-:-:S03]  /*0eb0*/  ISETP.NE.AND P0, PT, R26, 0x2, PT ;  /* 0x000000021a00780c */ /* 0x000fc60003f05270 */
[----:B--2---:R4:W-:Y:S10]  /*0ec0*/  ST.E desc[UR36][R8.64+0x4], R7 ;  /* 0x0000040708007985 */ /* 0x0049f4000c101924 */
[----:B------:R-:W-:Y:S05]  /*0ed0*/  @!P0 BRA `(.L_x_7) ;  /* 0x0000000000108947 */ /* 0x000fea0003800000 */
[----:B------:R-:W4:Y:S02]  /*0ee0*/  LDG.E.64 R4, desc[UR36][R4.64+0x8] ;  /* 0x0000082404047981 */ /* 0x000f24000c1e1b00 */
[----:B----4-:R-:W-:-:S06]  /*0ef0*/  IMAD.WIDE.U32 R6, R21, 0x4, R4 ;  /* 0x0000000415067825 */ /* 0x010fcc00078e0004 */
[----:B------:R-:W2:Y:S04]  /*0f00*/  LD.E R7, desc[UR36][R6.64+0x8] ;  /* 0x0000082406077980 */ /* 0x000ea8000c101900 */
[----:B--2---:R0:W-:Y:S02]  /*0f10*/  ST.E desc[UR36][R8.64+0x8], R7 ;  /* 0x0000080708007985 */ /* 0x0041e4000c101924 */
.L_x_7:
[----:B------:R-:W5:Y:S01]  /*0f20*/  LDCU.64 UR4, c[0x0][0x380] ;  /* 0x00007000ff0477ac */ /* 0x000f620008000a00 */
[----:B01234-:R-:W-:Y:S01]  /*0f30*/  VIADD R7, R29, 0x1 ;  /* 0x000000011d077836 */ /* 0x01ffe20000000000 */
[----:B------:R-:W-:Y:S01]  /*0f40*/  MOV R20, 0x1050 ;  /* 0x0000105000147802 */ /* 0x000fe20000000f00 */
[----:B------:R-:W-:Y:S01]  /*0f50*/  IMAD.MOV.U32 R4, RZ, RZ, R2 ;  /* 0x000000ffff047224 */ /* 0x000fe200078e0002 */
[----:B------:R-:W0:Y:S01]  /*0f60*/  LDCU.64 UR6, c[0x0][0x388] ;  /* 0x00007100ff0677ac */ /* 0x000e220008000a00 */
[----:B------:R-:W-:Y:S02]  /*0f70*/  IMAD.MOV.U32 R5, RZ, RZ, R23 ;  /* 0x000000ffff057224 */ /* 0x000fe400078e0017 */
[----:B------:R-:W-:Y:S01]  /*0f80*/  IMAD.MOV.U32 R6, RZ, RZ, 0x1 ;  /* 0x00000001ff067424 */ /* 0x000fe200078e00ff */
[----:B------:R-:W1:Y:S01]  /*0f90*/  LDCU.64 UR8, c[0x0][0x390] ;  /* 0x00007200ff0877ac */ /* 0x000e620008000a00 */
[----:B------:R-:W-:Y:S01]  /*0fa0*/  IMAD.MOV.U32 R21, RZ, RZ, 0x0 ;  /* 0x00000000ff157424 */ /* 0x000fe200078e00ff */
[----:B------:R-:W2:Y:S01]  /*0fb0*/  LDCU.64 UR10, c[0x0][0x398] ;  /* 0x00007300ff0a77ac */ /* 0x000ea20008000a00 */
[----:B-----5:R-:W-:-:S02]  /*0fc0*/  IMAD.U32 R8, RZ, RZ, UR4 ;  /* 0x00000004ff087e24 */ /* 0x020fc4000f8e00ff */
[----:B------:R-:W-:Y:S02]  /*0fd0*/  IMAD.U32 R9, RZ, RZ, UR5 ;  /* 0x00000005ff097e24 */ /* 0x000fe4000f8e00ff */
[----:B0-----:R-:W-:Y:S02]  /*0fe0*/  IMAD.U32 R10, RZ, RZ, UR6 ;  /* 0x00000006ff0a7e24 */ /* 0x001fe4000f8e00ff */
[----:B------:R-:W-:Y:S02]  /*0ff0*/  IMAD.U32 R11, RZ, RZ, UR7 ;  /* 0x00000007ff0b7e24 */ /* 0x000fe4000f8e00ff */
[----:B-1----:R-:W-:Y:S02]  /*1000*/  IMAD.U32 R12, RZ, RZ, UR8 ;  /* 0x00000008ff0c7e24 */ /* 0x002fe4000f8e00ff */
[----:B------:R-:W-:Y:S02]  /*1010*/  IMAD.U32 R13, RZ, RZ, UR9 ;  /* 0x00000009ff0d7e24 */ /* 0x000fe4000f8e00ff */
[----:B--2---:R-:W-:-:S02]  /*1020*/  IMAD.U32 R14, RZ, RZ, UR10 ;  /* 0x0000000aff0e7e24 */ /* 0x004fc4000f8e00ff */
[----:B------:R-:W-:-:S07]  /*1030*/  IMAD.U32 R15, RZ, RZ, UR11 ;  /* 0x0000000bff0f7e24 */ /* 0x000fce000f8e00ff */
[----:B------:R-:W-:Y:S05]  /*1040*/  CALL.REL.NOINC `($_Z8gpu_findP4DataP4statiidPi$_Z4findP3PreiP4DataiP4statiid) ;  /* 0x0000001800307944 */ /* 0x000fea0003c00000 */
[----:B------:R-:W0:Y:S01]  /*1050*/  LDCU UR4, c[0x0][0x394] ;  /* 0x00007280ff0477ac */ /* 0x000e220008000800 */
[----:B------:R-:W-:-:S05]  /*1060*/  IMAD R29, R24, UR38, R29 ;  /* 0x00000026181d7c24 */ /* 0x000fca000f8e021d */
[----:B0-----:R-:W-:-:S13]  /*1070*/  ISETP.GE.AND P0, PT, R29, UR4, PT ;  /* 0x000000041d007c0c */ /* 0x001fda000bf06270 */
[----:B------:R-:W-:Y:S05]  /*1080*/  @!P0 BRA `(.L_x_10) ;  /* 0xfffffff400208947 */ /* 0x000fea000383ffff */
.L_x_2:
[----:B------:R-:W-:Y:S05]  /*1090*/  WARPSYNC.ALL ;  /* 0x0000000000007948 */ /* 0x000fea0003800000 */
[----:B------:R-:W-:Y:S01]  /*10a0*/  BAR.SYNC.DEFER_BLOCKING 0x0 ;  /* 0x0000000000007b1d */ /* 0x000fe20000010000 */
[----:B------:R-:W-:-:S13]  /*10b0*/  ISETP.NE.AND P0, PT, R27, RZ, PT ;  /* 0x000000ff1b00720c */ /* 0x000fda0003f05270 */
[----:B------:R-:W-:Y:S05]  /*10c0*/  @P0 EXIT ;  /* 0x000000000000094d */ /* 0x000fea0003800000 */
[----:B------:R-:W0:Y:S01]  /*10d0*/  LDC.64 R2, c[0x0][0x3a0] ;  /* 0x0000e800ff027b82 */ /* 0x000e220000000a00 */
[----:B------:R-:W1:Y:S02]  /*10e0*/  LDCU UR7, c[0x0][0x394] ;  /* 0x00007280ff0777ac */ /* 0x000e640008000800 */
[----:B-1----:R-:W-:Y:S01]  /*10f0*/  UISETP.GT.AND UP0, UPT, UR7, URZ, UPT ;  /* 0x000000ff0700728c */ /* 0x002fe2000bf04270 */
[----:B0-----:R-:W-:-:S05]  /*1100*/  IMAD.WIDE.U32 R2, R25, 0x4, R2 ;  /* 0x0000000419027825 */ /* 0x001fca00078e0002 */
[----:B------:R0:W-:Y:S03]  /*1110*/  STG.E desc[UR36][R2.64], RZ ;  /* 0x000000ff02007986 */ /* 0x0001e6000c101924 */
[----:B------:R-:W-:Y:S05]  /*1120*/  BRA.U UP0, `(.L_x_11) ;  /* 0x0000000500507547 */ /* 0x000fea000b800000 */
[----:B------:R-:W1:Y:S01]  /*1130*/  S2UR UR6, SR_CgaCtaId ;  /* 0x00000000000679c3 */ /* 0x000e620000008800 */
[----:B------:R-:W-:Y:S01]  /*1140*/  UMOV UR4, 0x400 ;  /* 0x0000040000047882 */ /* 0x000fe20000000000 */
[----:B------:R-:W-:Y:S01]  /*1150*/  IMAD.MOV.U32 R5, RZ, RZ, RZ ;  /* 0x000000ffff057224 */ /* 0x000fe200078e00ff */
[----:B-1----:R-:W-:-:S03]  /*1160*/  ULEA UR6, UR6, UR4, 0x18 ;  /* 0x0000000406067291 */ /* 0x002fc6000f8ec0ff */
[----:B------:R-:W-:-:S09]  /*1170*/  UMOV UR4, URZ ;  /* 0x000000ff00047c82 */ /* 0x000fd20008000000 */
.L_x_14:
[----:B------:R-:W-:-:S09]  /*1180*/  ULEA UR7, UR4, UR6, 0x2 ;  /* 0x0000000604077291 */ /* 0x000fd2000f8e10ff */
[----:B-1----:R-:W1:Y:S02]  /*1190*/  LDS R0, [UR7] ;  /* 0x00000007ff007984 */ /* 0x002e640008000800 */
[----:B-1----:R-:W-:-:S13]  /*11a0*/  ISETP.GE.AND P0, PT, R0, 0x1, PT ;  /* 0x000000010000780c */ /* 0x002fda0003f06270 */
[----:B--2---:R-:W-:Y:S05]  /*11b0*/  @!P0 BRA `(.L_x_12) ;  /* 0x0000000400148947 */ /* 0x004fea0003800000 */
[C---:B------:R-:W-:Y:S01]  /*11c0*/  IMAD R12, R24.reuse, UR38, RZ ;  /* 0x00000026180c7c24 */ /* 0x040fe2000f8e02ff */
[----:B------:R-:W1:Y:S01]  /*11d0*/  I2F.U32.RP R8, R24 ;  /* 0x0000001800087306 */ /* 0x000e620000209000 */
[----:B------:R-:W2:Y:S01]  /*11e0*/  LDC.64 R14, c[0x0][0x388] ;  /* 0x0000e200ff0e7b82 */ /* 0x000ea20000000a00 */
[----:B------:R-:W-:Y:S01]  /*11f0*/  ISETP.NE.U32.AND P4, PT, R24, RZ, PT ;  /* 0x000000ff1800720c */ /* 0x000fe20003f85070 */
[----:B------:R-:W-:Y:S01]  /*1200*/  UMOV UR5, URZ ;  /* 0x000000ff00057c82 */ /* 0x000fe20008000000 */
[----:B------:R-:W-:-:S04]  /*1210*/  IABS R9, R12 ;  /* 0x0000000c00097213 */ /* 0x000fc80000000000 */
[----:B------:R-:W3:Y:S08]  /*1220*/  I2F.RP R0, R9 ;  /* 0x0000000900007306 */ /* 0x000ef00000209400 */
[----:B-1----:R-:W1:Y:S08]  /*1230*/  MUFU.RCP R8, R8 ;  /* 0x0000000800087308 */ /* 0x002e700000001000 */
[----:B---3--:R-:W3:Y:S01]  /*1240*/  MUFU.RCP R0, R0 ;  /* 0x0000000000007308 */ /* 0x008ee20000001000 */
[----:B-1----:R-:W-:-:S07]  /*1250*/  VIADD R6, R8, 0xffffffe ;  /* 0x0ffffffe08067836 */ /* 0x002fce0000000000 */
[----:B------:R1:W4:Y:S01]  /*1260*/  F2I.FTZ.U32.TRUNC.NTZ R7, R6 ;  /* 0x0000000600077305 */ /* 0x000322000021f000 */
[----:B---3--:R-:W-:-:S07]  /*1270*/  VIADD R4, R0, 0xffffffe ;  /* 0x0ffffffe00047836 */ /* 0x008fce0000000000 */
[----:B------:R3:W5:Y:S01]  /*1280*/  F2I.FTZ.U32.TRUNC.NTZ R5, R4 ;  /* 0x0000000400057305 */ /* 0x000762000021f000 */
[----:B-1----:R-:W-:Y:S02]  /*1290*/  IMAD.MOV.U32 R6, RZ, RZ, RZ ;  /* 0x000000ffff067224 */ /* 0x002fe400078e00ff */
[----:B----4-:R-:W-:Y:S02]  /*12a0*/  IMAD.MOV R13, RZ, RZ, -R7 ;  /* 0x000000ffff0d7224 */ /* 0x010fe400078e0a07 */
[----:B---3--:R-:W-:Y:S02]  /*12b0*/  IMAD.MOV.U32 R4, RZ, RZ, RZ ;  /* 0x000000ffff047224 */ /* 0x008fe400078e00ff */
[----:B-----5:R-:W-:-:S04]  /*12c0*/  IMAD.MOV R10, RZ, RZ, -R5 ;  /* 0x000000ffff0a7224 */ /* 0x020fc800078e0a05 */
[----:B------:R-:W-:Y:S01]  /*12d0*/  IMAD R11, R10, R9, RZ ;  /* 0x000000090a0b7224 */ /* 0x000fe200078e02ff */
[----:B------:R-:W-:-:S03]  /*12e0*/  IABS R10, R12 ;  /* 0x0000000c000a7213 */ /* 0x000fc60000000000 */
[----:B------:R-:W-:-:S04]  /*12f0*/  IMAD.HI.U32 R5, R5, R11, R4 ;  /* 0x0000000b05057227 */ /* 0x000fc800078e0004 */
[----:B------:R-:W-:Y:S02]  /*1300*/  IMAD.MOV R0, RZ, RZ, -R10 ;  /* 0x000000ffff007224 */ /* 0x000fe400078e0a0a */
[----:B------:R-:W-:Y:S02]  /*1310*/  IMAD R11, R13, R24, RZ ;  /* 0x000000180d0b7224 */ /* 0x000fe400078e02ff */
[----:B------:R-:W-:-:S04]  /*1320*/  IMAD.HI.U32 R5, R5, 0x80000, RZ ;  /* 0x0008000005057827 */ /* 0x000fc800078e00ff */
[----:B------:R-:W-:-:S04]  /*1330*/  IMAD.HI.U32 R6, R7, R11, R6 ;  /* 0x0000000b07067227 */ /* 0x000fc800078e0006 */
[----:B------:R-:W-:Y:S02]  /*1340*/  IMAD R0, R5, R0, 0x80000 ;  /* 0x0008000005007424 */ /* 0x000fe400078e0200 */
[----:B------:R-:W-:-:S03]  /*1350*/  IMAD.HI.U32 R4, R6, 0x80000, RZ ;  /* 0x0008000006047827 */ /* 0x000fc600078e00ff */
[----:B------:R-:W-:Y:S01]  /*1360*/  ISETP.GT.U32.AND P0, PT, R9, R0, PT ;  /* 0x000000000900720c */ /* 0x000fe20003f04070 */
[----:B------:R-:W-:Y:S02]  /*1370*/  IMAD.MOV R7, RZ, RZ, -R4 ;  /* 0x000000ffff077224 */ /* 0x000fe400078e0a04 */
[----:B------:R-:W-:Y:S02]  /*1380*/  VIADD R10, R22, UR4 ;  /* 0x00000004160a7c36 */ /* 0x000fe40008000000 */
[----:B------:R-:W-:-:S05]  /*1390*/  IMAD R7, R24, R7, 0x80000 ;  /* 0x0008000018077424 */ /* 0x000fca00078e0207 */
[----:B------:R-:W-:-:S03]  /*13a0*/  ISETP.GE.U32.AND P1, PT, R7, R24, PT ;  /* 0x000000180700720c */ /* 0x000fc60003f26070 */
[----:B------:R-:W-:Y:S02]  /*13b0*/  @!P0 IMAD.IADD R0, R0, 0x1, -R9 ;  /* 0x0000000100008824 */ /* 0x000fe400078e0a09 */
[----:B------:R-:W-:Y:S01]  /*13c0*/  @!P0 VIADD R5, R5, 0x1 ;  /* 0x0000000105058836 */ /* 0x000fe20000000000 */
[----:B------:R-:W-:Y:S02]  /*13d0*/  ISETP.NE.AND P0, PT, R12, RZ, PT ;  /* 0x000000ff0c00720c */ /* 0x000fe40003f05270 */
[----:B------:R-:W-:Y:S02]  /*13e0*/  ISETP.GE.U32.AND P3, PT, R0, R9, PT ;  /* 0x000000090000720c */ /* 0x000fe40003f66070 */
[----:B------:R-:W-:-:S03]  /*13f0*/  LOP3.LUT R0, R12, 0x80000, RZ, 0x3c, !PT ;  /* 0x000800000c007812 */ /* 0x000fc600078e3cff */
[----:B------:R-:W-:Y:S01]  /*1400*/  @P1 IMAD.IADD R7, R7, 0x1, -R24 ;  /* 0x0000000107071824 */ /* 0x000fe200078e0a18 */
[----:B------:R-:W-:Y:S01]  /*1410*/  ISETP.GE.AND P2, PT, R0, RZ, PT ;  /* 0x000000ff0000720c */ /* 0x000fe20003f46270 */
[----:B------:R-:W-:-:S06]  /*1420*/  @P1 VIADD R4, R4, 0x1 ;  /* 0x0000000104041836 */ /* 0x000fcc0000000000 */
[----:B------:R-:W-:Y:S01]  /*1430*/  @P3 VIADD R5, R5, 0x1 ;  /* 0x0000000105053836 */ /* 0x000fe20000000000 */
[----:B------:R-:W-:-:S05]  /*1440*/  ISETP.GE.U32.AND P3, PT, R7, R24, PT ;  /* 0x000000180700720c */ /* 0x000fca0003f66070 */
[----:B------:R-:W-:Y:S01]  /*1450*/  @!P2 IMAD.MOV R5, RZ, RZ, -R5 ;  /* 0x000000ffff05a224 */ /* 0x000fe200078e0a05 */
[----:B------:R-:W-:-:S04]  /*1460*/  @!P0 LOP3.LUT R5, RZ, R12, RZ, 0x33, !PT ;  /* 0x0000000cff058212 */ /* 0x000fc800078e33ff */
[----:B------:R-:W-:-:S03]  /*1470*/  SHF.R.S32.HI R7, RZ, 0x1f, R5 ;  /* 0x0000001fff077819 */ /* 0x000fc60000011405 */
[----:B------:R-:W-:Y:S01]  /*1480*/  @P3 VIADD R4, R4, 0x1 ;  /* 0x0000000104043836 */ /* 0x000fe20000000000 */
[----:B------:R-:W-:Y:S01]  /*1490*/  @!P4 LOP3.LUT R4, RZ, R24, RZ, 0x33, !PT ;  /* 0x00000018ff04c212 */ /* 0x000fe200078e33ff */
[-C--:B------:R-:W-:Y:S02]  /*14a0*/  IMAD R7, R7, R10.reuse, RZ ;  /* 0x0000000a07077224 */ /* 0x080fe400078e02ff */
[----:B------:R-:W-:-:S04]  /*14b0*/  IMAD.WIDE.U32 R10, R5, R10, RZ ;  /* 0x0000000a050a7225 */ /* 0x000fc800078e00ff */
[----:B------:R-:W-:-:S04]  /*14c0*/  IMAD.WIDE.U32 R4, R4, R25, RZ ;  /* 0x0000001904047225 */ /* 0x000fc800078e00ff */
[----:B--2---:R-:W-:-:S07]  /*14d0*/  IMAD.IADD R12, R11, 0x1, R7 ;  /* 0x000000010b0c7824 */ /* 0x004fce00078e0207 */
.L_x_13:
[----:B------:R-:W2:Y:S01]  /*14e0*/  LDG.E R9, desc[UR36][R2.64] ;  /* 0x0000002402097981 */ /* 0x000ea2000c1e1900 */
[----:B------:R-:W-:-:S05]  /*14f0*/  IADD3 R0, P0, PT, R10, UR5, RZ ;  /* 0x000000050a007c10 */ /* 0x000fca000ff1e0ff */
[----:B------:R-:W-:Y:S01]  /*1500*/  IMAD.X R7, RZ, RZ, R12, P0 ;  /* 0x000000ffff077224 */ /* 0x000fe200000e060c */
[----:B------:R-:W-:-:S04]  /*1510*/  LEA R6, P0, R0, R14, 0x4 ;  /* 0x0000000e00067211 */ /* 0x000fc800078020ff */
[----:B------:R-:W-:-:S06]  /*1520*/  LEA.HI.X R7, R0, R15, R7, 0x4, P0 ;  /* 0x0000000f00077211 */ /* 0x000fcc00000f2407 */
[----:B------:R-:W3:Y:S01]  /*1530*/  LDG.E.64 R6, desc[UR36][R6.64] ;  /* 0x0000002406067981 */ /* 0x000ee2000c1e1b00 */
[--C-:B--2---:R-:W-:Y:S02]  /*1540*/  SHF.R.S32.HI R13, RZ, 0x1f, R9.reuse ;  /* 0x0000001fff0d7819 */ /* 0x104fe40000011409 */
[----:B------:R-:W-:-:S04]  /*1550*/  IADD3 R9, P0, P1, R4, UR5, R9 ;  /* 0x0000000504097c10 */ /* 0x000fc8000f91e009 */
[----:B------:R-:W-:Y:S02]  /*1560*/  IADD3.X R0, PT, PT, R5, R13, RZ, P0, P1 ;  /* 0x0000000d05007210 */ /* 0x000fe400007e24ff */
[----:B------:R-:W-:-:S04]  /*1570*/  LEA R8, P0, R9, R14, 0x4 ;  /* 0x0000000e09087211 */ /* 0x000fc800078020ff */
[----:B------:R-:W-:Y:S01]  /*1580*/  LEA.HI.X R9, R9, R15, R0, 0x4, P0 ;  /* 0x0000000f09097211 */ /* 0x000fe200000f2400 */
[----:B---3--:R-:W2:Y:S05]  /*1590*/  LD.E R13, desc[UR36][R6.64] ;  /* 0x00000024060d7980 */ /* 0x008eaa000c101900 */
[----:B------:R-:W2:Y:S01]  /*15a0*/  LDG.E.64 R8, desc[UR36][R8.64] ;  /* 0x0000002408087981 */ /* 0x000ea2000c1e1b00 */
[----:B------:R-:W-:-:S03]  /*15b0*/  UIADD3 UR5, UPT, UPT, UR5, 0x1, URZ ;  /* 0x0000000105057890 */ /* 0x000fc6000fffe0ff */
[----:B--2---:R-:W-:Y:S04]  /*15c0*/  ST.E desc[UR36][R8.64], R13 ;  /* 0x0000000d08007985 */ /* 0x004fe8000c101924 */
[----:B------:R-:W1:Y:S02]  /*15d0*/  LDS R0, [UR7] ;  /* 0x00000007ff007984 */ /* 0x000e640008000800 */
[----:B-1----:R-:W-:-:S13]  /*15e0*/  ISETP.LE.AND P0, PT, R0, UR5, PT ;  /* 0x0000000500007c0c */ /* 0x002fda000bf03270 */
[----:B------:R-:W-:Y:S05]  /*15f0*/  @!P0 BRA `(.L_x_13) ;  /* 0xfffffffc00b88947 */ /* 0x000fea000383ffff */
[----:B------:R1:W5:Y:S02]  /*1600*/  LDG.E R5, desc[UR36][R2.64] ;  /* 0x0000002402057981 */ /* 0x000364000c1e1900 */
.L_x_12:
[----:B-----5:R-:W-:Y:S01]  /*1610*/  IMAD.IADD R5, R0, 0x1, R5 ;  /* 0x0000000100057824 */ /* 0x020fe200078e0205 */
[----:B------:R-:W-:-:S04]  /*1620*/  UIADD3 UR4, UPT, UPT, UR4, 0x1, URZ ;  /* 0x0000000104047890 */ /* 0x000fc8000fffe0ff */
[----:B------:R2:W-:Y:S01]  /*1630*/  STG.E desc[UR36][R2.64], R5 ;  /* 0x0000000502007986 */ /* 0x0005e2000c101924 */
[----:B------:R-:W-:-:S09]  /*1640*/  UISETP.NE.AND UP0, UPT, UR4, UR38, UPT ;  /* 0x000000260400728c */ /* 0x000fd2000bf05270 */
[----:B------:R-:W-:Y:S05]  /*1650*/  BRA.U UP0, `(.L_x_14) ;  /* 0xfffffff900c87547 */ /* 0x000fea000b83ffff */
[----:B------:R-:W-:Y:S05]  /*1660*/  EXIT ;  /* 0x000000000000794d */ /* 0x000fea0003800000 */
.L_x_11:
[----:B------:R-:W-:Y:S01]  /*1670*/  ULOP3.LUT UR10, UR7, 0x7, URZ, 0xc0, !UPT ;  /* 0x00000007070a7892 */ /* 0x000fe2000f8ec0ff */
[----:B------:R-:W-:Y:S01]  /*1680*/  IMAD.MOV.U32 R4, RZ, RZ, RZ ;  /* 0x000000ffff047224 */ /* 0x000fe200078e00ff */
[----:B------:R-:W-:Y:S01]  /*1690*/  ULOP3.LUT UR11, UR7, 0x7ffffff8, URZ, 0xc0, !UPT ;  /* 0x7ffffff8070b7892 */ /* 0x000fe2000f8ec0ff */
[----:B------:R-:W-:Y:S01]  /*16a0*/  IMAD.MOV.U32 R11, RZ, RZ, RZ ;  /* 0x000000ffff0b7224 */ /* 0x000fe200078e00ff */
[----:B------:R-:W-:Y:S02]  /*16b0*/  UIADD3 UR4, UPT, UPT, UR10, -0x1, URZ ;  /* 0xffffffff0a047890 */ /* 0x000fe4000fffe0ff */
[----:B------:R-:W-:Y:S02]  /*16c0*/  ULOP3.LUT UR7, UR7, 0x3, URZ, 0xc0, !UPT ;  /* 0x0000000307077892 */ /* 0x000fe4000f8ec0ff */
[----:B------:R-:W-:Y:S02]  /*16d0*/  UIADD3 UR9, UPT, UPT, -UR11, URZ, URZ ;  /* 0x000000ff0b097290 */ /* 0x000fe4000fffe1ff */
[----:B------:R-:W-:-:S11]  /*16e0*/  UISETP.GE.U32.AND UP0, UPT, UR4, 0x3, UPT ;  /* 0x000000030400788c */ /* 0x000fd6000bf06070 */
.L_x_22:
[----:B-1----:R-:W1:Y:S01]  /*16f0*/  S2R R5, SR_CgaCtaId ;  /* 0x0000000000057919 */ /* 0x002e620000008800 */
[----:B------:R-:W-:-:S04]  /*1700*/  MOV R0, 0x400 ;  /* 0x0000040000007802 */ /* 0x000fc80000000f00 */
[----:B-1----:R-:W-:-:S05]  /*1710*/  LEA R0, R5, R0, 0x18 ;  /* 0x0000000005007211 */ /* 0x002fca00078ec0ff */
[----:B------:R-:W-:-:S05]  /*1720*/  IMAD R0, R11, 0x4, R0 ;  /* 0x000000040b007824 */ /* 0x000fca00078e0200 */
[----:B------:R-:W1:Y:S02]  /*1730*/  LDS R5, [R0] ;  /* 0x0000000000057984 */ /* 0x000e640000000800 */
[----:B-1----:R-:W-:-:S13]  /*1740*/  ISETP.GT.AND P0, PT, R5, RZ, PT ;  /* 0x000000ff0500720c */ /* 0x002fda0003f04270 */
[----:B0-234-:R-:W-:Y:S05]  /*1750*/  @!P0 BRA `(.L_x_15) ;  /* 0x0000001000548947 */ /* 0x01dfea0003800000 */
[C---:B------:R-:W-:Y:S01]  /*1760*/  IMAD R14, R24.reuse, UR38, RZ ;  /* 0x00000026180e7c24 */ /* 0x040fe2000f8e02ff */
[----:B------:R-:W1:Y:S01]  /*1770*/  I2F.U32.RP R10, R24 ;  /* 0x00000018000a7306 */ /* 0x000e620000209000 */
[----:B------:R-:W-:Y:S01]  /*1780*/  ISETP.NE.U32.AND P4, PT, R24, RZ, PT ;  /* 0x000000ff1800720c */ /* 0x000fe20003f85070 */
[----:B------:R-:W-:Y:S02]  /*1790*/  UMOV UR4, URZ ;  /* 0x000000ff00047c82 */ /* 0x000fe40008000000 */
[-C--:B------:R-:W-:Y:S02]  /*17a0*/  IABS R8, R14.reuse ;  /* 0x0000000e00087213 */ /* 0x080fe40000000000 */
[----:B------:R-:W-:Y:S02]  /*17b0*/  IABS R12, R14 ;  /* 0x0000000e000c7213 */ /* 0x000fe40000000000 */
[----:B------:R-:W2:Y:S08]  /*17c0*/  I2F.RP R9, R8 ;  /* 0x0000000800097306 */ /* 0x000eb00000209400 */
[----:B-1----:R-:W1:Y:S08]  /*17d0*/  MUFU.RCP R10, R10 ;  /* 0x0000000a000a7308 */ /* 0x002e700000001000 */
[----:B--2---:R-:W2:Y:S01]  /*17e0*/  MUFU.RCP R9, R9 ;  /* 0x0000000900097308 */ /* 0x004ea20000001000 */
[----:B-1----:R-:W-:-:S07]  /*17f0*/  VIADD R6, R10, 0xffffffe ;  /* 0x0ffffffe0a067836 */ /* 0x002fce0000000000 */
[----:B------:R1:W3:Y:S01]  /*1800*/  F2I.FTZ.U32.TRUNC.NTZ R7, R6 ;  /* 0x0000000600077305 */ /* 0x0002e2000021f000 */
[----:B--2---:R-:W-:-:S07]  /*1810*/  VIADD R4, R9, 0xffffffe ;  /* 0x0ffffffe09047836 */ /* 0x004fce0000000000 */
[----:B------:R2:W4:Y:S01]  /*1820*/  F2I.FTZ.U32.TRUNC.NTZ R5, R4 ;  /* 0x0000000400057305 */ /* 0x000522000021f000 */
[----:B-1----:R-:W-:Y:S02]  /*1830*/  IMAD.MOV.U32 R6, RZ, RZ, RZ ;  /* 0x000000ffff067224 */ /* 0x002fe400078e00ff */
[----:B---3--:R-:W-:Y:S02]  /*1840*/  IMAD.MOV R9, RZ, RZ, -R7 ;  /* 0x000000ffff097224 */ /* 0x008fe400078e0a07 */
[----:B--2---:R-:W-:Y:S02]  /*1850*/  IMAD.MOV.U32 R4, RZ, RZ, RZ ;  /* 0x000000ffff047224 */ /* 0x004fe400078e00ff */
[----:B------:R-:W-:Y:S02]  /*1860*/  IMAD R9, R9, R24, RZ ;  /* 0x0000001809097224 */ /* 0x000fe400078e02ff */
[----:B----4-:R-:W-:Y:S02]  /*1870*/  IMAD.MOV R13, RZ, RZ, -R5 ;  /* 0x000000ffff0d7224 */ /* 0x010fe400078e0a05 */
[----:B------:R-:W-:-:S04]  /*1880*/  IMAD.HI.U32 R9, R7, R9, R6 ;  /* 0x0000000907097227 */ /* 0x000fc800078e0006 */
[----:B------:R-:W-:Y:S02]  /*1890*/  IMAD R13, R13, R8, RZ ;  /* 0x000000080d0d7224 */ /* 0x000fe400078e02ff */
[----:B------:R-:W-:-:S04]  /*18a0*/  IMAD.HI.U32 R10, R9, 0x80000, RZ ;  /* 0x00080000090a7827 */ /* 0x000fc800078e00ff */
[----:B------:R-:W-:-:S04]  /*18b0*/  IMAD.HI.U32 R13, R5, R13, R4 ;  /* 0x0000000d050d7227 */ /* 0x000fc800078e0004 */
[----:B------:R-:W-:Y:S02]  /*18c0*/  IMAD.MOV R5, RZ, RZ, -R12 ;  /* 0x000000ffff057224 */ /* 0x000fe400078e0a0c */
[----:B------:R-:W-:-:S04]  /*18d0*/  IMAD.HI.U32 R4, R13, 0x80000, RZ ;  /* 0x000800000d047827 */ /* 0x000fc800078e00ff */
[----:B------:R-:W-:Y:S02]  /*18e0*/  IMAD R5, R4, R5, 0x80000 ;  /* 0x0008000004057424 */ /* 0x000fe400078e0205 */
[----:B------:R-:W-:-:S03]  /*18f0*/  IMAD.MOV R7, RZ, RZ, -R10 ;  /* 0x000000ffff077224 */ /* 0x000fc600078e0a0a */
[----:B------:R-:W-:Y:S01]  /*1900*/  ISETP.GT.U32.AND P2, PT, R8, R5, PT ;  /* 0x000000050800720c */ /* 0x000fe20003f44070 */
[----:B------:R-:W-:-:S05]  /*1910*/  IMAD R7, R24, R7, 0x80000 ;  /* 0x0008000018077424 */ /* 0x000fca00078e0207 */
[----:B------:R-:W-:-:S07]  /*1920*/  ISETP.GE.U32.AND P1, PT, R7, R24, PT ;  /* 0x000000180700720c */ /* 0x000fce0003f26070 */
[----:B------:R-:W-:Y:S02]  /*1930*/  @!P2 IMAD.IADD R5, R5, 0x1, -R8 ;  /* 0x000000010505a824 */ /* 0x000fe400078e0a08 */
[----:B------:R-:W-:Y:S01]  /*1940*/  @!P2 VIADD R4, R4, 0x1 ;  /* 0x000000010404a836 */ /* 0x000fe20000000000 */
[C---:B------:R-:W-:Y:S02]  /*1950*/  ISETP.NE.AND P2, PT, R14.reuse, RZ, PT ;  /* 0x000000ff0e00720c */ /* 0x040fe40003f45270 */
[----:B------:R-:W-:Y:S01]  /*1960*/  ISETP.GE.U32.AND P3, PT, R5, R8, PT ;  /* 0x000000080500720c */ /* 0x000fe20003f66070 */
[----:B------:R-:W-:Y:S01]  /*1970*/  @P1 IMAD.IADD R7, R7, 0x1, -R24 ;  /* 0x0000000107071824 */ /* 0x000fe200078e0a18 */
[----:B------:R-:W-:Y:S01]  /*1980*/  LOP3.LUT R5, R14, 0x80000, RZ, 0x3c, !PT ;  /* 0x000800000e057812 */ /* 0x000fe200078e3cff */
[----:B------:R-:W-:-:S03]  /*1990*/  @P1 VIADD R10, R10, 0x1 ;  /* 0x000000010a0a1836 */ /* 0x000fc60000000000 */
[----:B------:R-:W-:-:S07]  /*19a0*/  ISETP.GE.AND P0, PT, R5, RZ, PT ;  /* 0x000000ff0500720c */ /* 0x000fce0003f06270 */
[----:B------:R-:W-:Y:S01]  /*19b0*/  @P3 VIADD R4, R4, 0x1 ;  /* 0x0000000104043836 */ /* 0x000fe20000000000 */
[----:B------:R-:W-:Y:S01]  /*19c0*/  ISETP.GE.U32.AND P3, PT, R7, R24, PT ;  /* 0x000000180700720c */ /* 0x000fe20003f66070 */
[----:B------:R-:W-:-:S04]  /*19d0*/  IMAD.IADD R7, R22, 0x1, R11 ;  /* 0x0000000116077824 */ /* 0x000fc800078e020b */
[----:B------:R-:W-:Y:S01]  /*19e0*/  @!P0 IMAD.MOV R4, RZ, RZ, -R4 ;  /* 0x000000ffff048224 */ /* 0x000fe200078e0a04 */
[----:B------:R-:W-:-:S04]  /*19f0*/  @!P2 LOP3.LUT R4, RZ, R14, RZ, 0x33, !PT ;  /* 0x0000000eff04a212 */ /* 0x000fc800078e33ff */
[----:B------:R-:W-:Y:S01]  /*1a00*/  SHF.R.S32.HI R6, RZ, 0x1f, R4 ;  /* 0x0000001fff067819 */ /* 0x000fe20000011404 */
[----:B------:R-:W-:-:S04]  /*1a10*/  IMAD.WIDE.U32 R4, R4, R7, RZ ;  /* 0x0000000704047225 */ /* 0x000fc800078e00ff */
[----:B------:R-:W-:Y:S01]  /*1a20*/  @P3 VIADD R10, R10, 0x1 ;  /* 0x000000010a0a3836 */ /* 0x000fe20000000000 */
[----:B------:R-:W-:Y:S01]  /*1a30*/  @!P4 LOP3.LUT R10, RZ, R24, RZ, 0x33, !PT ;  /* 0x00000018ff0ac212 */ /* 0x000fe200078e33ff */
[----:B------:R-:W-:-:S04]  /*1a40*/  IMAD R9, R6, R7, RZ ;  /* 0x0000000706097224 */ /* 0x000fc800078e02ff */
[----:B------:R-:W-:-:S04]  /*1a50*/  IMAD.WIDE.U32 R6, R10, R25, RZ ;  /* 0x000000190a067225 */ /* 0x000fc800078e00ff */
[----:B------:R-:W-:-:S07]  /*1a60*/  IMAD.IADD R10, R5, 0x1, R9 ;  /* 0x00000001050a7824 */ /* 0x000fce00078e0209 */
.L_x_21:
[----:B-1----:R-:W1:Y:S01]  /*1a70*/  LDC.64 R8, c[0x0][0x388] ;  /* 0x0000e200ff087b82 */ /* 0x002e620000000a00 */
[----:B--2---:R-:W2:Y:S01]  /*1a80*/  LDG.E R15, desc[UR36][R2.64] ;  /* 0x00000024020f7981 */ /* 0x004ea2000c1e1900 */
[----:B------:R-:W-:Y:S01]  /*1a90*/  IADD3 R13, P0, PT, R4, UR4, RZ ;  /* 0x00000004040d7c10 */ /* 0x000fe2000ff1e0ff */
[----:B---3--:R-:W3:Y:S04]  /*1aa0*/  LDCU UR12, c[0x0][0x394] ;  /* 0x00007280ff0c77ac */ /* 0x008ee80008000800 */
[----:B------:R-:W-:Y:S01]  /*1ab0*/  IMAD.X R14, RZ, RZ, R10, P0 ;  /* 0x000000ffff0e7224 */ /* 0x000fe200000e060a */
[----:B-1----:R-:W-:-:S04]  /*1ac0*/  LEA R12, P0, R13, R8, 0x4 ;  /* 0x000000080d0c7211 */ /* 0x002fc800078020ff */
[----:B------:R-:W-:-:S05]  /*1ad0*/  LEA.HI.X R13, R13, R9, R14, 0x4, P0 ;  /* 0x000000090d0d7211 */ /* 0x000fca00000f240e */
[----:B----4-:R-:W4:Y:S01]  /*1ae0*/  LDG.E.64 R16, desc[UR36][R12.64] ;  /* 0x000000240c107981 */ /* 0x010f22000c1e1b00 */
[--C-:B--2---:R-:W-:Y:S02]  /*1af0*/  SHF.R.S32.HI R19, RZ, 0x1f, R15.reuse ;  /* 0x0000001fff137819 */ /* 0x104fe4000001140f */
[----:B------:R-:W-:-:S04]  /*1b00*/  IADD3 R15, P0, P1, R6, UR4, R15 ;  /* 0x00000004060f7c10 */ /* 0x000fc8000f91e00f */
[----:B------:R-:W-:Y:S02]  /*1b10*/  IADD3.X R14, PT, PT, R7, R19, RZ, P0, P1 ;  /* 0x00000013070e7210 */ /* 0x000fe400007e24ff */
[----:B------:R-:W-:-:S04]  /*1b20*/  LEA R18, P0, R15, R8, 0x4 ;  /* 0x000000080f127211 */ /* 0x000fc800078020ff */
[----:B------:R-:W-:-:S06]  /*1b30*/  LEA.HI.X R19, R15, R9, R14, 0x4, P0 ;  /* 0x000000090f137211 */ /* 0x000fcc00000f240e */
[----:B------:R-:W2:Y:S04]  /*1b40*/  LDG.E.64 R18, desc[UR36][R18.64] ;  /* 0x0000002412127981 */ /* 0x000ea8000c1e1b00 */
[----:B----4-:R-:W2:Y:S01]  /*1b50*/  LD.E R17, desc[UR36][R16.64] ;  /* 0x0000002410117980 */ /* 0x010ea2000c101900 */
[----:B---3--:R-:W-:Y:S01]  /*1b60*/  UISETP.GE.U32.AND UP1, UPT, UR12, 0x8, UPT ;  /* 0x000000080c00788c */ /* 0x008fe2000bf26070 */
[----:B------:R-:W-:Y:S01]  /*1b70*/  IADD3 R14, P0, PT, R6, UR4, RZ ;  /* 0x00000004060e7c10 */ /* 0x000fe2000ff1e0ff */
[----:B------:R-:W-:-:S04]  /*1b80*/  IMAD.MOV.U32 R23, RZ, RZ, RZ ;  /* 0x000000ffff177224 */ /* 0x000fc800078e00ff */
[----:B------:R-:W-:Y:S01]  /*1b90*/  IMAD.X R15, RZ, RZ, R7, P0 ;  /* 0x000000ffff0f7224 */ /* 0x000fe200000e0607 */
[----:B--2---:R1:W-:Y:S02]  /*1ba0*/  ST.E desc[UR36][R18.64], R17 ;  /* 0x0000001112007985 */ /* 0x0043e4000c101924 */
[----:B------:R-:W-:Y:S05]  /*1bb0*/  BRA.U !UP1, `(.L_x_16) ;  /* 0x0000000509c47547 */ /* 0x000fea000b800000 */
[----:B------:R-:W-:Y:S01]  /*1bc0*/  UMOV UR5, URZ ;  /* 0x000000ff00057c82 */ /* 0x000fe20008000000 */
[----:B------:R-:W-:Y:S01]  /*1bd0*/  UMOV UR6, URZ ;  /* 0x000000ff00067c82 */ /* 0x000fe20008000000 */
[----:B------:R-:W-:-:S05]  /*1be0*/  UMOV UR8, UR9 ;  /* 0x0000000900087c82 */ /* 0x000fca0008000000 */
.L_x_17:
[----:B-12---:R-:W2:Y:S04]  /*1bf0*/  LDG.E R18, desc[UR36][R2.64] ;  /* 0x0000002402127981 */ /* 0x006ea8000c1e1900 */
[----:B------:R-:W3:Y:S01]  /*1c00*/  LDG.E.64 R16, desc[UR36][R12.64+0x8] ;  /* 0x000008240c107981 */ /* 0x000ee2000c1e1b00 */
[----:B--2---:R-:W-:-:S04]  /*1c10*/  IADD3 R19, P0, PT, R18, R14, RZ ;  /* 0x0000000e12137210 */ /* 0x004fc80007f1e0ff */
[----:B------:R-:W-:Y:S02]  /*1c20*/  LEA.HI.X.SX32 R20, R18, R15, 0x1, P0 ;  /* 0x0000000f12147211 */ /* 0x000fe400000f0eff */
[----:B------:R-:W-:-:S04]  /*1c30*/  LEA R18, P0, R19, R8, 0x4 ;  /* 0x0000000813127211 */ /* 0x000fc800078020ff */
[----:B------:R-:W-:Y:S02]  /*1c40*/  LEA.HI.X R19, R19, R9, R20, 0x4, P0 ;  /* 0x0000000913137211 */ /* 0x000fe400000f2414 */
[----:B---3--:R-:W-:-:S04]  /*1c50*/  IADD3 R20, P0, PT, R16, UR5, RZ ;  /* 0x0000000510147c10 */ /* 0x008fc8000ff1e0ff */
[----:B------:R-:W2:Y:S01]  /*1c60*/  LDG.E.64 R18, desc[UR36][R18.64+0x8] ;  /* 0x0000082412127981 */ /* 0x000ea2000c1e1b00 */
[----:B------:R-:W-:-:S06]  /*1c70*/  IADD3.X R21, PT, PT, R17, UR6, RZ, P0, !PT ;  /* 0x0000000611157c10 */ /* 0x000fcc00087fe4ff */
[----:B------:R-:W3:Y:S01]  /*1c80*/  LD.E R21, desc[UR36][R20.64] ;  /* 0x0000002414157980 */ /* 0x000ee2000c101900 */
[----:B--2---:R-:W-:-:S04]  /*1c90*/  IADD3 R26, P0, PT, R18, UR5, RZ ;  /* 0x00000005121a7c10 */ /* 0x004fc8000ff1e0ff */
[----:B------:R-:W-:-:S05]  /*1ca0*/  IADD3.X R27, PT, PT, R19, UR6, RZ, P0, !PT ;  /* 0x00000006131b7c10 */ /* 0x000fca00087fe4ff */
[----:B---3--:R1:W-:Y:S04]  /*1cb0*/  ST.E desc[UR36][R26.64], R21 ;  /* 0x000000151a007985 */ /* 0x0083e8000c101924 */
[----:B------:R-:W2:Y:S04]  /*1cc0*/  LDG.E R23, desc[UR36][R2.64] ;  /* 0x0000002402177981 */ /* 0x000ea8000c1e1900 */
[----:B------:R-:W3:Y:S01]  /*1cd0*/  LDG.E.64 R16, desc[UR36][R12.64+0x8] ;  /* 0x000008240c107981 */ /* 0x000ee2000c1e1b00 */
[----:B--2---:R-:W-:-:S04]  /*1ce0*/  IADD3 R28, P0, PT, R23, R14, RZ ;  /* 0x0000000e171c7210 */ /* 0x004fc80007f1e0ff */
[----:B------:R-:W-:Y:S02]  /*1cf0*/  LEA.HI.X.SX32 R23, R23, R15, 0x1, P0 ;  /* 0x0000000f17177211 */ /* 0x000fe400000f0eff */
[----:B------:R-:W-:-:S04]  /*1d00*/  LEA R30, P0, R28, R8, 0x4 ;  /* 0x000000081c1e7211 */ /* 0x000fc800078020ff */
[----:B------:R-:W-:Y:S02]  /*1d10*/  LEA.HI.X R31, R28, R9, R23, 0x4, P0 ;  /* 0x000000091c1f7211 */ /* 0x000fe400000f2417 */
[----:B---3--:R-:W-:-:S03]  /*1d20*/  IADD3 R28, P0, PT, R16, UR5, RZ ;  /* 0x00000005101c7c10 */ /* 0x008fc6000ff1e0ff */
[----:B------:R-:W2:Y:S01]  /*1d30*/  LDG.E.64 R18, desc[UR36][R30.64+0x8] ;  /* 0x000008241e127981 */ /* 0x000ea2000c1e1b00 */
[----:B------:R-:W-:-:S06]  /*1d40*/  IADD3.X R29, PT, PT, R17, UR6, RZ, P0, !PT ;  /* 0x00000006111d7c10 */ /* 0x000fcc00087fe4ff */
[----:B------:R-:W3:Y:S01]  /*1d50*/  LD.E R29, desc[UR36][R28.64+0x4] ;  /* 0x000004241c1d7980 */ /* 0x000ee2000c101900 */
[----:B--2---:R-:W-:-:S04]  /*1d60*/  IADD3 R20, P0, PT, R18, UR5, RZ ;  /* 0x0000000512147c10 */ /* 0x004fc8000ff1e0ff */
[----:B-1----:R-:W-:-:S05]  /*1d70*/  IADD3.X R21, PT, PT, R19, UR6, RZ, P0, !PT ;  /* 0x0000000613157c10 */ /* 0x002fca00087fe4ff */
[----:B---3--:R1:W-:Y:S04]  /*1d80*/  ST.E desc[UR36][R20.64+0x4], R29 ;  /* 0x0000041d14007985 */ /* 0x0083e8000c101924 */
[----:B------:R-:W2:Y:S04]  /*1d90*/  LDG.E R18, desc[UR36][R2.64] ;  /* 0x0000002402127981 */ /* 0x000ea8000c1e1900 */
[----:B------:R-:W3:Y:S01]  /*1da0*/  LDG.E.64 R16, desc[UR36][R12.64+0x8] ;  /* 0x000008240c107981 */ /* 0x000ee2000c1e1b00 */
[----:B--2---:R-:W-:-:S04]  /*1db0*/  IADD3 R19, P0, PT, R18, R14, RZ ;  /* 0x0000000e12137210 */ /* 0x004fc80007f1e0ff */
[----:B------:R-:W-:Y:S02]  /*1dc0*/  LEA.HI.X.SX32 R26, R18, R15, 0x1, P0 ;  /* 0x0000000f121a7211 */ /* 0x000fe400000f0eff */
[----:B------:R-:W-:-:S04]  /*1dd0*/  LEA R18, P0, R19, R8, 0x4 ;  /* 0x0000000813127211 */ /* 0x000fc800078020ff */
[----:B------:R-:W-:Y:S02]  /*1de0*/  LEA.HI.X R19, R19, R9, R26, 0x4, P0 ;  /* 0x0000000913137211 */ /* 0x000fe400000f241a */
[----:B---3--:R-:W-:-:S04]  /*1df0*/  IADD3 R26, P0, PT, R16, UR5, RZ ;  /* 0x00000005101a7c10 */ /* 0x008fc8000ff1e0ff */
[----:B------:R-:W1:Y:S01]  /*1e00*/  LDG.E.64 R18, desc[UR36][R18.64+0x8] ;  /* 0x0000082412127981 */ /* 0x000e62000c1e1b00 */
[----:B------:R-:W-:-:S06]  /*1e10*/  IADD3.X R27, PT, PT, R17, UR6, RZ, P0, !PT ;  /* 0x00000006111b7c10 */ /* 0x000fcc00087fe4ff */
[----:B------:R-:W2:Y:S01]  /*1e20*/  LD.E R27, desc[UR36][R26.64+0x8] ;  /* 0x000008241a1b7980 */ /* 0x000ea2000c101900 */
[----:B-1----:R-:W-:-:S04]  /*1e30*/  IADD3 R20, P0, PT, R18, UR5, RZ ;  /* 0x0000000512147c10 */ /* 0x002fc8000ff1e0ff */
[----:B------:R-:W-:-:S05]  /*1e40*/  IADD3.X R21, PT, PT, R19, UR6, RZ, P0, !PT ;  /* 0x0000000613157c10 */ /* 0x000fca00087fe4ff */
[----:B--2---:R1:W-:Y:S04]  /*1e50*/  ST.E desc[UR36][R20.64+0x8], R27 ;  /* 0x0000081b14007985 */ /* 0x0043e8000c101924 */
[----:B------:R-:W2:Y:S04]  /*1e60*/  LDG.E R23, desc[UR36][R2.64] ;  /* 0x0000002402177981 */ /* 0x000ea8000c1e1900 */
[----:B------:R-:W3:Y:S01]  /*1e70*/  LDG.E.64 R16, desc[UR36][R12.64+0x8] ;  /* 0x000008240c107981 */ /* 0x000ee2000c1e1b00 */
[----:B--2---:R-:W-:-:S04]  /*1e80*/  IADD3 R28, P0, PT, R23, R14, RZ ;  /* 0x0000000e171c7210 */ /* 0x004fc80007f1e0ff */
[----:B------:R-:W-:Y:S02]  /*1e90*/  LEA.HI.X.SX32 R23, R23, R15, 0x1, P0 ;  /* 0x0000000f17177211 */ /* 0x000fe400000f0eff */
[----:B------:R-:W-:-:S04]  /*1ea0*/  LEA R30, P0, R28, R8, 0x4 ;  /* 0x000000081c1e7211 */ /* 0x000fc800078020ff */
[----:B------:R-:W-:Y:S02]  /*1eb0*/  LEA.HI.X R31, R28, R9, R23, 0x4, P0 ;  /* 0x000000091c1f7211 */ /* 0x000fe400000f2417 */
[----:B---3--:R-:W-:-:S03]  /*1ec0*/  IADD3 R28, P0, PT, R16, UR5, RZ ;  /* 0x00000005101c7c10 */ /* 0x008fc6000ff1e0ff */
        /* <DEDUP_REMOVED lines=45> */
[----:B------:R-:W3:Y:S04]  /*21a0*/  LDG.E R23, desc[UR36][R2.64] ;  /* 0x0000002402177981 */ /* 0x000ee8000c1e1900 */
[----:B------:R-:W4:Y:S01]  /*21b0*/  LDG.E.64 R16, desc[UR36][R12.64+0x8] ;  /* 0x000008240c107981 */ /* 0x000f22000c1e1b00 */
[----:B---3--:R-:W-:-:S04]  /*21c0*/  IADD3 R29, P0, PT, R23, R14, RZ ;  /* 0x0000000e171d7210 */ /* 0x008fc80007f1e0ff */
[----:B------:R-:W-:Y:S02]  /*21d0*/  LEA.HI.X.SX32 R30, R23, R15, 0x1, P0 ;  /* 0x0000000f171e7211 */ /* 0x000fe400000f0eff */
[----:B------:R-:W-:-:S04]  /*21e0*/  LEA R28, P0, R29, R8, 0x4 ;  /* 0x000000081d1c7211 */ /* 0x000fc800078020ff */
[----:B------:R-:W-:Y:S02]  /*21f0*/  LEA.HI.X R29, R29, R9, R30, 0x4, P0 ;  /* 0x000000091d1d7211 */ /* 0x000fe400000f241e */
[----:B----4-:R-:W-:-:S03]  /*2200*/  IADD3 R16, P0, PT, R16, UR5, RZ ;  /* 0x0000000510107c10 */ /* 0x010fc6000ff1e0ff */
[----:B------:R-:W3:Y:S01]  /*2210*/  LDG.E.64 R18, desc[UR36][R28.64+0x8] ;  /* 0x000008241c127981 */ /* 0x000ee2000c1e1b00 */
[----:B------:R-:W-:-:S06]  /*2220*/  IADD3.X R17, PT, PT, R17, UR6, RZ, P0, !PT ;  /* 0x0000000611117c10 */ /* 0x000fcc00087fe4ff */
[----:B------:R-:W4:Y:S01]  /*2230*/  LD.E R17, desc[UR36][R16.64+0x1c] ;  /* 0x00001c2410117980 */ /* 0x000f22000c101900 */
[----:B------:R-:W-:Y:S01]  /*2240*/  UIADD3 UR8, UPT, UPT, UR8, 0x8, URZ ;  /* 0x0000000808087890 */ /* 0x000fe2000fffe0ff */
[----:B---3--:R-:W-:Y:S01]  /*2250*/  IADD3 R18, P0, PT, R18, UR5, RZ ;  /* 0x0000000512127c10 */ /* 0x008fe2000ff1e0ff */
[----:B------:R-:W-:-:S03]  /*2260*/  UIADD3 UR5, UP1, UPT, UR5, 0x20, URZ ;  /* 0x0000002005057890 */ /* 0x000fc6000ff3e0ff */
[----:B------:R-:W-:Y:S01]  /*2270*/  IADD3.X R19, PT, PT, R19, UR6, RZ, P0, !PT ;  /* 0x0000000613137c10 */ /* 0x000fe200087fe4ff */
[----:B------:R-:W-:Y:S02]  /*2280*/  UIADD3.X UR6, UPT, UPT, URZ, UR6, URZ, UP1, !UPT ;  /* 0x00000006ff067290 */ /* 0x000fe40008ffe4ff */
[----:B------:R-:W-:Y:S02]  /*2290*/  UISETP.NE.AND UP1, UPT, UR8, URZ, UPT ;  /* 0x000000ff0800728c */ /* 0x000fe4000bf25270 */
[----:B----4-:R2:W-:Y:S07]  /*22a0*/  ST.E desc[UR36][R18.64+0x1c], R17 ;  /* 0x00001c1112007985 */ /* 0x0105ee000c101924 */
[----:B------:R-:W-:Y:S05]  /*22b0*/  BRA.U UP1, `(.L_x_17) ;  /* 0xfffffff9014c7547 */ /* 0x000fea000b83ffff */
[----:B------:R-:W-:-:S07]  /*22c0*/  IMAD.U32 R23, RZ, RZ, UR11 ;  /* 0x0000000bff177e24 */ /* 0x000fce000f8e00ff */
.L_x_16:
[----:B------:R-:W-:-:S09]  /*22d0*/  UISETP.NE.AND UP1, UPT, UR10, URZ, UPT ;  /* 0x000000ff0a00728c */ /* 0x000fd2000bf25270 */
[----:B------:R-:W-:Y:S05]  /*22e0*/  BRA.U !UP1, `(.L_x_18) ;  /* 0x0000000509587547 */ /* 0x000fea000b800000 */
[----:B------:R-:W-:Y:S01]  /*22f0*/  UISETP.NE.AND UP1, UPT, UR7, URZ, UPT ;  /* 0x000000ff0700728c */ /* 0x000fe2000bf25270 */
[----:B------:R-:W-:Y:S10]  /*2300*/  BRA.U !UP0, `(.L_x_19) ;  /* 0x0000000108b47547 */ /* 0x000ff4000b800000 */
[----:B-12---:R-:W2:Y:S04]  /*2310*/  LDG.E R18, desc[UR36][R2.64] ;  /* 0x0000002402127981 */ /* 0x006ea8000c1e1900 */
[----:B------:R-:W3:Y:S01]  /*2320*/  LDG.E.64 R16, desc[UR36][R12.64+0x8] ;  /* 0x000008240c107981 */ /* 0x000ee2000c1e1b00 */
[----:B--2---:R-:W-:-:S04]  /*2330*/  IADD3 R19, P0, PT, R18, R14, RZ ;  /* 0x0000000e12137210 */ /* 0x004fc80007f1e0ff */
[----:B------:R-:W-:Y:S01]  /*2340*/  LEA.HI.X.SX32 R18, R18, R15, 0x1, P0 ;  /* 0x0000000f12127211 */ /* 0x000fe200000f0eff */
[----:B---3--:R-:W-:Y:S01]  /*2350*/  IMAD.WIDE.U32 R16, R23, 0x4, R16 ;  /* 0x0000000417107825 */ /* 0x008fe200078e0010 */
[----:B------:R-:W-:-:S04]  /*2360*/  LEA R26, P0, R19, R8, 0x4 ;  /* 0x00000008131a7211 */ /* 0x000fc800078020ff */
[----:B------:R-:W-:Y:S01]  /*2370*/  LEA.HI.X R27, R19, R9, R18, 0x4, P0 ;  /* 0x00000009131b7211 */ /* 0x000fe200000f2412 */
[----:B------:R-:W2:Y:S04]  /*2380*/  LD.E R17, desc[UR36][R16.64] ;  /* 0x0000002410117980 */ /* 0x000ea8000c101900 */
[----:B------:R-:W3:Y:S02]  /*2390*/  LDG.E.64 R18, desc[UR36][R26.64+0x8] ;  /* 0x000008241a127981 */ /* 0x000ee4000c1e1b00 */
[----:B---3--:R-:W-:-:S05]  /*23a0*/  IMAD.WIDE.U32 R18, R23, 0x4, R18 ;  /* 0x0000000417127825 */ /* 0x008fca00078e0012 */
[----:B--2---:R1:W-:Y:S04]  /*23b0*/  ST.E desc[UR36][R18.64], R17 ;  /* 0x0000001112007985 */ /* 0x0043e8000c101924 */
[----:B------:R-:W2:Y:S04]  /*23c0*/  LDG.E R28, desc[UR36][R2.64] ;  /* 0x00000024021c7981 */ /* 0x000ea8000c1e1900 */
[----:B------:R-:W3:Y:S01]  /*23d0*/  LDG.E.64 R20, desc[UR36][R12.64+0x8] ;  /* 0x000008240c147981 */ /* 0x000ee2000c1e1b00 */
[----:B--2---:R-:W-:-:S04]  /*23e0*/  IADD3 R29, P0, PT, R28, R14, RZ ;  /* 0x0000000e1c1d7210 */ /* 0x004fc80007f1e0ff */
[----:B------:R-:W-:Y:S02]  /*23f0*/  LEA.HI.X.SX32 R30, R28, R15, 0x1, P0 ;  /* 0x0000000f1c1e7211 */ /* 0x000fe400000f0eff */
[----:B------:R-:W-:-:S04]  /*2400*/  LEA R28, P0, R29, R8, 0x4 ;  /* 0x000000081d1c7211 */ /* 0x000fc800078020ff */
[----:B------:R-:W-:Y:S01]  /*2410*/  LEA.HI.X R29, R29, R9, R30, 0x4, P0 ;  /* 0x000000091d1d7211 */ /* 0x000fe200000f241e */
[----:B---3--:R-:W-:-:S04]  /*2420*/  IMAD.WIDE.U32 R20, R23, 0x4, R20 ;  /* 0x0000000417147825 */ /* 0x008fc800078e0014 */
[----:B------:R-:W2:Y:S04]  /*2430*/  LDG.E.64 R26, desc[UR36][R28.64+0x8] ;  /* 0x000008241c1a7981 */ /* 0x000ea8000c1e1b00 */
[----:B------:R-:W3:Y:S01]  /*2440*/  LD.E R21, desc[UR36][R20.64+0x4] ;  /* 0x0000042414157980 */ /* 0x000ee2000c101900 */
[----:B--2---:R-:W-:-:S05]  /*2450*/  IMAD.WIDE.U32 R26, R23, 0x4, R26 ;  /* 0x00000004171a7825 */ /* 0x004fca00078e001a */
[----:B---3--:R2:W-:Y:S04]  /*2460*/  ST.E desc[UR36][R26.64+0x4], R21 ;  /* 0x000004151a007985 */ /* 0x0085e8000c101924 */
[----:B-1----:R-:W3:Y:S04]  /*2470*/  LDG.E R18, desc[UR36][R2.64] ;  /* 0x0000002402127981 */ /* 0x002ee8000c1e1900 */
[----:B------:R-:W4:Y:S01]  /*2480*/  LDG.E.64 R16, desc[UR36][R12.64+0x8] ;  /* 0x000008240c107981 */ /* 0x000f22000c1e1b00 */
[----:B---3--:R-:W-:-:S04]  /*2490*/  IADD3 R19, P0, PT, R18, R14, RZ ;  /* 0x0000000e12137210 */ /* 0x008fc80007f1e0ff */
[----:B------:R-:W-:Y:S02]  /*24a0*/  LEA.HI.X.SX32 R18, R18, R15, 0x1, P0 ;  /* 0x0000000f12127211 */ /* 0x000fe400000f0eff */
[----:B------:R-:W-:-:S04]  /*24b0*/  LEA R30, P0, R19, R8, 0x4 ;  /* 0x00000008131e7211 */ /* 0x000fc800078020ff */
[----:B------:R-:W-:Y:S01]  /*24c0*/  LEA.HI.X R31, R19, R9, R18, 0x4, P0 ;  /* 0x00000009131f7211 */ /* 0x000fe200000f2412 */
[----:B----4-:R-:W-:-:S04]  /*24d0*/  IMAD.WIDE.U32 R16, R23, 0x4, R16 ;  /* 0x0000000417107825 */ /* 0x010fc800078e0010 */
[----:B------:R-:W3:Y:S04]  /*24e0*/  LDG.E.64 R18, desc[UR36][R30.64+0x8] ;  /* 0x000008241e127981 */ /* 0x000ee8000c1e1b00 */
[----:B------:R-:W4:Y:S01]  /*24f0*/  LD.E R17, desc[UR36][R16.64+0x8] ;  /* 0x0000082410117980 */ /* 0x000f22000c101900 */
[----:B---3--:R-:W-:-:S05]  /*2500*/  IMAD.WIDE.U32 R18, R23, 0x4, R18 ;  /* 0x0000000417127825 */ /* 0x008fca00078e0012 */
[----:B----4-:R3:W-:Y:S04]  /*2510*/  ST.E desc[UR36][R18.64+0x8], R17 ;  /* 0x0000081112007985 */ /* 0x0107e8000c101924 */
[----:B--2---:R-:W2:Y:S04]  /*2520*/  LDG.E R26, desc[UR36][R2.64] ;  /* 0x00000024021a7981 */ /* 0x004ea8000c1e1900 */
[----:B------:R-:W4:Y:S01]  /*2530*/  LDG.E.64 R20, desc[UR36][R12.64+0x8] ;  /* 0x000008240c147981 */ /* 0x000f22000c1e1b00 */
[----:B--2---:R-:W-:-:S04]  /*2540*/  IADD3 R27, P0, PT, R26, R14, RZ ;  /* 0x0000000e1a1b7210 */ /* 0x004fc80007f1e0ff */
[----:B------:R-:W-:Y:S02]  /*2550*/  LEA.HI.X.SX32 R26, R26, R15, 0x1, P0 ;  /* 0x0000000f1a1a7211 */ /* 0x000fe400000f0eff */
[----:B------:R-:W-:-:S04]  /*2560*/  LEA R28, P0, R27, R8, 0x4 ;  /* 0x000000081b1c7211 */ /* 0x000fc800078020ff */
[----:B------:R-:W-:Y:S01]  /*2570*/  LEA.HI.X R29, R27, R9, R26, 0x4, P0 ;  /* 0x000000091b1d7211 */ /* 0x000fe200000f241a */
[----:B----4-:R-:W-:-:S04]  /*2580*/  IMAD.WIDE.U32 R20, R23, 0x4, R20 ;  /* 0x0000000417147825 */ /* 0x010fc800078e0014 */
[----:B------:R-:W2:Y:S04]  /*2590*/  LDG.E.64 R26, desc[UR36][R28.64+0x8] ;  /* 0x000008241c1a7981 */ /* 0x000ea8000c1e1b00 */
[----:B------:R-:W4:Y:S01]  /*25a0*/  LD.E R21, desc[UR36][R20.64+0xc] ;  /* 0x00000c2414157980 */ /* 0x000f22000c101900 */
[----:B--2---:R-:W-:-:S05]  /*25b0*/  IMAD.WIDE.U32 R26, R23, 0x4, R26 ;  /* 0x00000004171a7825 */ /* 0x004fca00078e001a */
[----:B----4-:R3:W-:Y:S01]  /*25c0*/  ST.E desc[UR36][R26.64+0xc], R21 ;  /* 0x00000c151a007985 */ /* 0x0107e2000c101924 */
[----:B------:R-:W-:-:S07]  /*25d0*/  VIADD R23, R23, 0x4 ;  /* 0x0000000417177836 */ /* 0x000fce0000000000 */
.L_x_19:
[----:B------:R-:W-:Y:S05]  /*25e0*/  BRA.U !UP1, `(.L_x_18) ;  /* 0x0000000109987547 */ /* 0x000fea000b800000 */
[----:B------:R-:W-:Y:S02]  /*25f0*/  UISETP.NE.AND UP1, UPT, UR7, 0x1, UPT ;  /* 0x000000010700788c */ /* 0x000fe4000bf25270 */
[----:B------:R-:W-:-:S07]  /*2600*/  ULOP3.LUT UP2, URZ, UR12, 0x1, URZ, 0xc0, !UPT ;  /* 0x000000010cff7892 */ /* 0x000fce000f84c0ff */
[----:B------:R-:W-:Y:S05]  /*2610*/  BRA.U !UP1, `(.L_x_20) ;  /* 0x00000001095c7547 */ /* 0x000fea000b800000 */
[----:B-123--:R-:W2:Y:S04]  /*2620*/  LDG.E R18, desc[UR36][R2.64] ;  /* 0x0000002402127981 */ /* 0x00eea8000c1e1900 */
        /* <DEDUP_REMOVED lines=20> */
[----:B---3--:R4:W-:Y:S01]  /*2770*/  ST.E desc[UR36][R26.64+0x4], R21 ;  /* 0x000004151a007985 */ /* 0x0089e2000c101924 */
[----:B------:R-:W-:-:S07]  /*2780*/  VIADD R23, R23, 0x2 ;  /* 0x0000000217177836 */ /* 0x000fce0000000000 */
.L_x_20:
[----:B------:R-:W-:Y:S05]  /*2790*/  BRA.U !UP2, `(.L_x_18) ;  /* 0x000000010a2c7547 */ /* 0x000fea000b800000 */
[----:B------:R-:W5:Y:S04]  /*27a0*/  LDG.E R16, desc[UR36][R2.64] ;  /* 0x0000002402107981 */ /* 0x000f68000c1e1900 */
[----:B------:R-:W2:Y:S01]  /*27b0*/  LDG.E.64 R12, desc[UR36][R12.64+0x8] ;  /* 0x000008240c0c7981 */ /* 0x000ea2000c1e1b00 */
[----:B-----5:R-:W-:-:S04]  /*27c0*/  IADD3 R14, P0, PT, R16, R14, RZ ;  /* 0x0000000e100e7210 */ /* 0x020fc80007f1e0ff */
[----:B------:R-:W-:Y:S02]  /*27d0*/  LEA.HI.X.SX32 R15, R16, R15, 0x1, P0 ;  /* 0x0000000f100f7211 */ /* 0x000fe400000f0eff */
[----:B------:R-:W-:-:S04]  /*27e0*/  LEA R16, P0, R14, R8, 0x4 ;  /* 0x000000080e107211 */ /* 0x000fc800078020ff */
[----:B-1234-:R-:W-:Y:S01]  /*27f0*/  LEA.HI.X R17, R14, R9, R15, 0x4, P0 ;  /* 0x000000090e117211 */ /* 0x01efe200000f240f */
[----:B------:R-:W-:-:S04]  /*2800*/  IMAD.WIDE.U32 R8, R23, 0x4, R12 ;  /* 0x0000000417087825 */ /* 0x000fc800078e000c */
[----:B------:R-:W2:Y:S04]  /*2810*/  LDG.E.64 R14, desc[UR36][R16.64+0x8] ;  /* 0x00000824100e7981 */ /* 0x000ea8000c1e1b00 */
[----:B------:R-:W3:Y:S01]  /*2820*/  LD.E R9, desc[UR36][R8.64] ;  /* 0x0000002408097980 */ /* 0x000ee2000c101900 */
[----:B--2---:R-:W-:-:S05]  /*2830*/  IMAD.WIDE.U32 R14, R23, 0x4, R14 ;  /* 0x00000004170e7825 */ /* 0x004fca00078e000e */
[----:B---3--:R1:W-:Y:S02]  /*2840*/  ST.E desc[UR36][R14.64], R9 ;  /* 0x000000090e007985 */ /* 0x0083e4000c101924 */
.L_x_18:
[----:B------:R-:W5:Y:S01]  /*2850*/  LDS R8, [R0] ;  /* 0x0000000000087984 */ /* 0x000f620000000800 */
[----:B------:R-:W-:-:S06]  /*2860*/  UIADD3 UR4, UPT, UPT, UR4, 0x1, URZ ;  /* 0x0000000104047890 */ /* 0x000fcc000fffe0ff */
[----:B-----5:R-:W-:-:S13]  /*2870*/  ISETP.LE.AND P0, PT, R8, UR4, PT ;  /* 0x0000000408007c0c */ /* 0x020fda000bf03270 */
[----:B------:R-:W-:Y:S05]  /*2880*/  @!P0 BRA `(.L_x_21) ;  /* 0xfffffff000788947 */ /* 0x000fea000383ffff */
[----:B------:R0:W5:Y:S01]  /*2890*/  LDG.E R4, desc[UR36][R2.64] ;  /* 0x0000002402047981 */ /* 0x000162000c1e1900 */
[----:B------:R-:W-:-:S07]  /*28a0*/  IMAD.MOV.U32 R5, RZ, RZ, R8 ;  /* 0x000000ffff057224 */ /* 0x000fce00078e0008 */
.L_x_15:
[----:B------:R-:W-:Y:S02]  /*28b0*/  VIADD R11, R11, 0x1 ;  /* 0x000000010b0b7836 */ /* 0x000fe40000000000 */
[----:B-----5:R-:W-:-:S03]  /*28c0*/  IMAD.IADD R4, R5, 0x1, R4 ;  /* 0x0000000105047824 */ /* 0x020fc600078e0204 */
[----:B------:R-:W-:Y:S02]  /*28d0*/  ISETP.NE.AND P0, PT, R11, UR38, PT ;  /* 0x000000260b007c0c */ /* 0x000fe4000bf05270 */
[----:B------:R0:W-:Y:S11]  /*28e0*/  STG.E desc[UR36][R2.64], R4 ;  /* 0x0000000402007986 */ /* 0x0001f6000c101924 */
[----:B------:R-:W-:Y:S05]  /*28f0*/  @!P0 EXIT ;  /* 0x000000000000894d */ /* 0x000fea0003800000 */
[----:B------:R-:W-:Y:S05]  /*2900*/  BRA `(.L_x_22) ;  /* 0xffffffec00787947 */ /* 0x000fea000383ffff */
        .type           $_Z8gpu_findP4DataP4statiidPi$_Z4findP3PreiP4DataiP4statiid,@function
        .size           $_Z8gpu_findP4DataP4statiidPi$_Z4findP3PreiP4DataiP4statiid,(.L_x_71 - $_Z8gpu_findP4DataP4statiidPi$_Z4findP3PreiP4DataiP4statiid)
$_Z8gpu_findP4DataP4statiidPi$_Z4findP3PreiP4DataiP4statiid:
[----:B------:R-:W-:-:S05]  /*2910*/  VIADD R1, R1, 0xffffff80 ;  /* 0xffffff8001017836 */ /* 0x000fca0000000000 */
[----:B------:R-:W-:Y:S04]  /*2920*/  STL [R1+0x78], R55 ;  /* 0x0000783701007387 */ /* 0x000fe80000100800 */
        /* <DEDUP_REMOVED lines=12> */
[----:B------:R0:W-:Y:S04]  /*29f0*/  STL [R1+0x5c], R44 ;  /* 0x00005c2c01007387 */ /* 0x0001e80000100800 */
[----:B------:R1:W-:Y:S04]  /*2a00*/  STL [R1+0x58], R39 ;  /* 0x0000582701007387 */ /* 0x0003e80000100800 */
[----:B------:R2:W-:Y:S01]  /*2a10*/  STL [R1+0x54], R38 ;  /* 0x0000542601007387 */ /* 0x0005e20000100800 */
[----:B0-----:R-:W0:Y:S05]  /*2a20*/  BMOV.32.CLEAR R44, B6 ;  /* 0x00000000062c7355 */ /* 0x001e2a0000100000 */
[----:B------:R3:W-:Y:S01]  /*2a30*/  STL [R1+0x50], R37 ;  /* 0x0000502501007387 */ /* 0x0007e20000100800 */
[----:B-1----:R-:W1:Y:S05]  /*2a40*/  BMOV.32.CLEAR R39, B7 ;  /* 0x0000000007277355 */ /* 0x002e6a0000100000 */
[----:B------:R4:W-:Y:S01]  /*2a50*/  STL [R1+0x4c], R36 ;  /* 0x00004c2401007387 */ /* 0x0009e20000100800 */
[----:B--2---:R-:W2:Y:S05]  /*2a60*/  BMOV.32.CLEAR R38, B8 ;  /* 0x0000000008267355 */ /* 0x004eaa0000100000 */
[----:B---3--:R-:W3:Y:S05]  /*2a70*/  BMOV.32.CLEAR R37, B9 ;  /* 0x0000000009257355 */ /* 0x008eea0000100000 */
[----:B----4-:R-:W4:Y:S05]  /*2a80*/  BMOV.32.CLEAR R36, B10 ;  /* 0x000000000a247355 */ /* 0x010f2a0000100000 */
[----:B------:R5:W-:Y:S04]  /*2a90*/  STL [R1+0x40], R29 ;  /* 0x0000401d01007387 */ /* 0x000be80000100800 */
[----:B------:R0:W-:Y:S04]  /*2aa0*/  STL [R1+0x3c], R28 ;  /* 0x00003c1c01007387 */ /* 0x0001e80000100800 */
[----:B------:R1:W-:Y:S01]  /*2ab0*/  STL [R1+0x38], R27 ;  /* 0x0000381b01007387 */ /* 0x0003e20000100800 */
[----:B-----5:R-:W-:-:S03]  /*2ac0*/  IMAD.MOV.U32 R29, RZ, RZ, R4 ;  /* 0x000000ffff1d7224 */ /* 0x020fc600078e0004 */
[----:B------:R5:W-:Y:S01]  /*2ad0*/  STL [R1+0x34], R26 ;  /* 0x0000341a01007387 */ /* 0x000be20000100800 */
[----:B0-----:R-:W-:-:S03]  /*2ae0*/  IMAD.MOV.U32 R28, RZ, RZ, R5 ;  /* 0x000000ffff1c7224 */ /* 0x001fc600078e0005 */
[----:B------:R0:W-:Y:S01]  /*2af0*/  STL [R1+0x30], R25 ;  /* 0x0000301901007387 */ /* 0x0001e20000100800 */
[----:B-1----:R-:W-:-:S03]  /*2b00*/  IMAD.MOV.U32 R27, RZ, RZ, R6 ;  /* 0x000000ffff1b7224 */ /* 0x002fc600078e0006 */
        /* <DEDUP_REMOVED lines=11> */
[----:B-1----:R-:W-:Y:S02]  /*2bc0*/  IMAD.MOV.U32 R17, RZ, RZ, R15 ;  /* 0x000000ffff117224 */ /* 0x002fe400078e000f */
[----:B-----5:R-:W-:Y:S02]  /*2bd0*/  IMAD.MOV.U32 R16, RZ, RZ, R14 ;  /* 0x000000ffff107224 */ /* 0x020fe400078e000e */
[----:B0-----:R-:W-:Y:S01]  /*2be0*/  IMAD.MOV.U32 R2, RZ, RZ, R13 ;  /* 0x000000ffff027224 */ /* 0x001fe200078e000d */
[----:B------:R-:W-:Y:S01]  /*2bf0*/  MOV R0, 0x8 ;  /* 0x0000000800007802 */ /* 0x000fe20000000f00 */
[----:B------:R-:W0:Y:S01]  /*2c00*/  LDCU UR4, c[0x0][0x2f8] ;  /* 0x00005f00ff0477ac */ /* 0x000e220008000800 */
[----:B------:R-:W-:Y:S02]  /*2c10*/  IMAD.WIDE R4, R24, 0x4, RZ ;  /* 0x0000000418047825 */ /* 0x000fe400078e02ff */
[----:B------:R1:W1:Y:S01]  /*2c20*/  LDC.64 R8, c[0x4][R0] ;  /* 0x0100000000087b82 */ /* 0x0002620000000a00 */
[----:B------:R-:W5:Y:S01]  /*2c30*/  LDCU UR5, c[0x0][0x2fc] ;  /* 0x00005f80ff0577ac */ /* 0x000f620008000800 */
[----:B------:R-:W-:Y:S01]  /*2c40*/  IMAD.MOV.U32 R45, RZ, RZ, R7 ;  /* 0x000000ffff2d7224 */ /* 0x000fe200078e0007 */
[----:B0-----:R-:W-:Y:S01]  /*2c50*/  IADD3 R30, P0, PT, R1, UR4, RZ ;  /* 0x00000004011e7c10 */ /* 0x001fe2000ff1e0ff */
[----:B------:R-:W-:-:S04]  /*2c60*/  VIADD R32, R29, -UR4 ;  /* 0x800000041d207c36 */ /* 0x000fc80008000000 */
[----:B--2345:R-:W-:-:S08]  /*2c70*/  IMAD.X R31, RZ, RZ, UR5, P0 ;  /* 0x00000005ff1f7e24 */ /* 0x03cfd000080e06ff */
[----:B------:R-:W-:-:S07]  /*2c80*/  LEPC R20, `(.L_x_23) ;  /* 0x000000001014794e */ /* 0x000fce0000000000 */
[----:B-1----:R-:W-:Y:S05]  /*2c90*/  CALL.ABS.NOINC R8 ;  /* 0x0000000008007343 */ /* 0x002fea0003c00000 */
.L_x_23:
[----:B------:R-:W0:Y:S01]  /*2ca0*/  LDC.64 R34, c[0x0][0x358] ;  /* 0x0000d600ff227b82 */ /* 0x000e220000000a00 */
[----:B------:R-:W-:Y:S01]  /*2cb0*/  ISETP.GE.AND P0, PT, R24, 0x1, PT ;  /* 0x000000011800780c */ /* 0x000fe20003f06270 */
[----:B------:R-:W-:Y:S01]  /*2cc0*/  BSSY.RECONVERGENT B0, `(.L_x_24) ;  /* 0x0000030000007945 */ /* 0x000fe20003800200 */
[----:B------:R-:W-:Y:S02]  /*2cd0*/  IMAD.MOV.U32 R22, RZ, RZ, R4 ;  /* 0x000000ffff167224 */ /* 0x000fe400078e0004 */
[----:B------:R-:W-:-:S09]  /*2ce0*/  IMAD.MOV.U32 R23, RZ, RZ, R5 ;  /* 0x000000ffff177224 */ /* 0x000fd200078e0005 */
[----:B------:R-:W-:Y:S05]  /*2cf0*/  @!P0 BRA `(.L_x_25) ;  /* 0x0000000000b08947 */ /* 0x000fea0003800000 */
[C---:B------:R-:W-:Y:S01]  /*2d00*/  ISETP.GE.U32.AND P0, PT, R24.reuse, 0x4, PT ;  /* 0x000000041800780c */ /* 0x040fe20003f06070 */
[----:B------:R-:W-:Y:S01]  /*2d10*/  BSSY.RECONVERGENT B1, `(.L_x_26) ;  /* 0x000001d000017945 */ /* 0x000fe20003800200 */
[----:B------:R-:W-:Y:S01]  /*2d20*/  LOP3.LUT R15, R24, 0x3, RZ, 0xc0, !PT ;  /* 0x00000003180f7812 */ /* 0x000fe200078ec0ff */
[----:B------:R-:W-:-:S03]  /*2d30*/  IMAD.MOV.U32 R3, RZ, RZ, RZ ;  /* 0x000000ffff037224 */ /* 0x000fc600078e00ff */
[----:B------:R-:W-:-:S07]  /*2d40*/  ISETP.NE.AND P1, PT, R15, RZ, PT ;  /* 0x000000ff0f00720c */ /* 0x000fce0003f25270 */
[----:B------:R-:W-:Y:S06]  /*2d50*/  @!P0 BRA `(.L_x_27) ;  /* 0x0000000000608947 */ /* 0x000fec0003800000 */
[----:B------:R-:W-:Y:S01]  /*2d60*/  LOP3.LUT R3, R24, 0x7ffffffc, RZ, 0xc0, !PT ;  /* 0x7ffffffc18037812 */ /* 0x000fe200078ec0ff */
[----:B------:R-:W-:-:S07]  /*2d70*/  IMAD.MOV.U32 R13, RZ, RZ, RZ ;  /* 0x000000ffff0d7224 */ /* 0x000fce00078e00ff */
.L_x_28:
[----:B-1----:R-:W2:Y:S01]  /*2d80*/  LDL.64 R4, [R32+0x8] ;  /* 0x0000080020047983 */ /* 0x002ea20000100a00 */
[----:B0-----:R-:W-:Y:S02]  /*2d90*/  R2UR UR4, R34 ;  /* 0x00000000220472ca */ /* 0x001fe400000e0000 */
[----:B------:R-:W-:Y:S01]  /*2da0*/  R2UR UR5, R35 ;  /* 0x00000000230572ca */ /* 0x000fe200000e0000 */
[----:B--2---:R-:W-:-:S12]  /*2db0*/  IMAD.WIDE.U32 R4, R13, 0x4, R4 ;  /* 0x000000040d047825 */ /* 0x004fd800078e0004 */
[----:B------:R-:W2:Y:S01]  /*2dc0*/  LD.E R5, desc[UR4][R4.64] ;  /* 0x0000000404057980 */ /* 0x000ea2000c101900 */
[----:B------:R-:W-:-:S05]  /*2dd0*/  IMAD.WIDE.U32 R6, R13, 0x4, R22 ;  /* 0x000000040d067825 */ /* 0x000fca00078e0016 */
[----:B--2---:R0:W-:Y:S04]  /*2de0*/  ST.E desc[UR4][R6.64], R5 ;  /* 0x0000000506007985 */ /* 0x0041e8000c101904 */
[----:B------:R-:W2:Y:S02]  /*2df0*/  LDL.64 R8, [R32+0x8] ;  /* 0x0000080020087983 */ /* 0x000ea40000100a00 */
[----:B--2---:R-:W-:-:S06]  /*2e00*/  IMAD.WIDE.U32 R8, R13, 0x4, R8 ;  /* 0x000000040d087825 */ /* 0x004fcc00078e0008 */
[----:B------:R-:W2:Y:S04]  /*2e10*/  LD.E R9, desc[UR4][R8.64+0x4] ;  /* 0x0000040408097980 */ /* 0x000ea8000c101900 */
[----:B--2---:R1:W-:Y:S04]  /*2e20*/  ST.E desc[UR4][R6.64+0x4], R9 ;  /* 0x0000040906007985 */ /* 0x0043e8000c101904 */
[----:B------:R-:W2:Y:S02]  /*2e30*/  LDL.64 R10, [R32+0x8] ;  /* 0x00000800200a7983 */ /* 0x000ea40000100a00 */
[----:B--2---:R-:W-:-:S06]  /*2e40*/  IMAD.WIDE.U32 R10, R13, 0x4, R10 ;  /* 0x000000040d0a7825 */ /* 0x004fcc00078e000a */
[----:B------:R-:W2:Y:S04]  /*2e50*/  LD.E R11, desc[UR4][R10.64+0x8] ;  /* 0x000008040a0b7980 */ /* 0x000ea8000c101900 */
[----:B--2---:R1:W-:Y:S04]  /*2e60*/  ST.E desc[UR4][R6.64+0x8], R11 ;  /* 0x0000080b06007985 */ /* 0x0043e8000c101904 */
[----:B0-----:R-:W2:Y:S02]  /*2e70*/  LDL.64 R4, [R32+0x8] ;  /* 0x0000080020047983 */ /* 0x001ea40000100a00 */
[----:B--2---:R-:W-:-:S06]  /*2e80*/  IMAD.WIDE.U32 R4, R13, 0x4, R4 ;  /* 0x000000040d047825 */ /* 0x004fcc00078e0004 */
[----:B------:R-:W2:Y:S01]  /*2e90*/  LD.E R5, desc[UR4][R4.64+0xc] ;  /* 0x00000c0404057980 */ /* 0x000ea2000c101900 */
[----:B------:R-:W-:-:S05]  /*2ea0*/  VIADD R13, R13, 0x4 ;  /* 0x000000040d0d7836 */ /* 0x000fca0000000000 */
[----:B------:R-:W-:Y:S01]  /*2eb0*/  ISETP.NE.AND P0, PT, R13, R3, PT ;  /* 0x000000030d00720c */ /* 0x000fe20003f05270 */
[----:B--2---:R1:W-:-:S12]  /*2ec0*/  ST.E desc[UR4][R6.64+0xc], R5 ;  /* 0x00000c0506007985 */ /* 0x0043d8000c101904 */
[----:B------:R-:W-:Y:S05]  /*2ed0*/  @P0 BRA `(.L_x_28) ;  /* 0xfffffffc00a80947 */ /* 0x000fea000383ffff */
.L_x_27:
[----:B------:R-:W-:Y:S05]  /*2ee0*/  BSYNC.RECONVERGENT B1 ;  /* 0x0000000000017941 */ /* 0x000fea0003800200 */
.L_x_26:
[----:B------:R-:W-:Y:S05]  /*2ef0*/  @!P1 BRA `(.L_x_25) ;  /* 0x0000000000309947 */ /* 0x000fea0003800000 */
[----:B------:R-:W-:-:S07]  /*2f00*/  IMAD.MOV.U32 R0, RZ, RZ, RZ ;  /* 0x000000ffff007224 */ /* 0x000fce00078e00ff */
.L_x_29:
[----:B-12---:R-:W2:Y:S01]  /*2f10*/  LDL.64 R4, [R32+0x8] ;  /* 0x0000080020047983 */ /* 0x006ea20000100a00 */
[----:B0-----:R-:W-:Y:S02]  /*2f20*/  R2UR UR4, R34 ;  /* 0x00000000220472ca */ /* 0x001fe400000e0000 */
[----:B------:R-:W-:Y:S01]  /*2f30*/  R2UR UR5, R35 ;  /* 0x00000000230572ca */ /* 0x000fe200000e0000 */
[----:B------:R-:W-:Y:S02]  /*2f40*/  VIADD R0, R0, 0x1 ;  /* 0x0000000100007836 */ /* 0x000fe40000000000 */
[----:B--2---:R-:W-:-:S10]  /*2f50*/  IMAD.WIDE.U32 R4, R3, 0x4, R4 ;  /* 0x0000000403047825 */ /* 0x004fd400078e0004 */
[----:B------:R-:W2:Y:S01]  /*2f60*/  LD.E R5, desc[UR4][R4.64] ;  /* 0x0000000404057980 */ /* 0x000ea2000c101900 */
[----:B------:R-:W-:Y:S01]  /*2f70*/  ISETP.NE.AND P0, PT, R0, R15, PT ;  /* 0x0000000f0000720c */ /* 0x000fe20003f05270 */
[----:B------:R-:W-:-:S04]  /*2f80*/  IMAD.WIDE.U32 R6, R3, 0x4, R22 ;  /* 0x0000000403067825 */ /* 0x000fc800078e0016 */
[----:B------:R-:W-:Y:S01]  /*2f90*/  VIADD R3, R3, 0x1 ;  /* 0x0000000103037836 */ /* 0x000fe20000000000 */
[----:B--2---:R2:W-:Y:S07]  /*2fa0*/  ST.E desc[UR4][R6.64], R5 ;  /* 0x0000000506007985 */ /* 0x0045ee000c101904 */
[----:B------:R-:W-:Y:S05]  /*2fb0*/  @P0 BRA `(.L_x_29) ;  /* 0xfffffffc00d40947 */ /* 0x000fea000383ffff */
.L_x_25:
[----:B------:R-:W-:Y:S05]  /*2fc0*/  BSYNC.RECONVERGENT B0 ;  /* 0x0000000000007941 */ /* 0x000fea0003800200 */
.L_x_24:
[----:B------:R-:W-:Y:S01]  /*2fd0*/  ISETP.GE.AND P0, PT, R45, R2, PT ;  /* 0x000000022d00720c */ /* 0x000fe20003f06270 */
[----:B------:R-:W-:-:S12]  /*2fe0*/  BSSY.RECONVERGENT B10, `(.L_x_30) ;  /* 0x000030d0000a7945 */ /* 0x000fd80003800200 */
[----:B------:R-:W-:Y:S05]  /*2ff0*/  @P0 BRA `(.L_x_31) ;  /* 0x00000030002c0947 */ /* 0x000fea0003800000 */
[----:B------:R-:W3:Y:S01]  /*3000*/  LDCU UR4, c[0x0][0x360] ;  /* 0x00006c00ff0477ac */ /* 0x000ee20008000800 */
[----:B------:R-:W3:Y:S01]  /*3010*/  LDC R0, c[0x0][0x370] ;  /* 0x0000dc00ff007b82 */ /* 0x000ee20000000800 */
[----:B------:R-:W4:Y:S01]  /*3020*/  S2R R46, SR_TID.X ;  /* 0x00000000002e7919 */ /* 0x000f220000002100 */
[----:B---3--:R-:W-:-:S05]  /*3030*/  IMAD R0, R0, UR4, RZ ;  /* 0x0000000400007c24 */ /* 0x008fca000f8e02ff */
[-C--:B-12---:R-:W-:Y:S02]  /*3040*/  IABS R6, R0.reuse ;  /* 0x0000000000067213 */ /* 0x086fe40000000000 */
[----:B------:R-:W-:Y:S02]  /*3050*/  IABS R8, R0 ;  /* 0x0000000000087213 */ /* 0x000fe40000000000 */
[----:B------:R-:W1:Y:S03]  /*3060*/  I2F.RP R3, R6 ;  /* 0x0000000600037306 */ /* 0x000e660000209400 */
[----:B------:R-:W-:-:S05]  /*3070*/  IMAD.MOV R8, RZ, RZ, -R8 ;  /* 0x000000ffff087224 */ /* 0x000fca00078e0a08 */
[----:B-1----:R-:W1:Y:S02]  /*3080*/  MUFU.RCP R3, R3 ;  /* 0x0000000300037308 */ /* 0x002e640000001000 */
[----:B-1----:R-:W-:-:S06]  /*3090*/  VIADD R4, R3, 0xffffffe ;  /* 0x0ffffffe03047836 */ /* 0x002fcc0000000000 */
[----:B------:R1:W2:Y:S02]  /*30a0*/  F2I.FTZ.U32.TRUNC.NTZ R5, R4 ;  /* 0x0000000400057305 */ /* 0x0002a4000021f000 */
[----:B-1----:R-:W-:Y:S02]  /*30b0*/  IMAD.MOV.U32 R4, RZ, RZ, RZ ;  /* 0x000000ffff047224 */ /* 0x002fe400078e00ff */
[----:B--2---:R-:W-:-:S04]  /*30c0*/  IMAD.MOV R7, RZ, RZ, -R5 ;  /* 0x000000ffff077224 */ /* 0x004fc800078e0a05 */
[----:B------:R-:W-:-:S04]  /*30d0*/  IMAD R7, R7, R6, RZ ;  /* 0x0000000607077224 */ /* 0x000fc800078e02ff */
[----:B------:R-:W-:-:S06]  /*30e0*/  IMAD.HI.U32 R5, R5, R7, R4 ;  /* 0x0000000705057227 */ /* 0x000fcc00078e0004 */
[----:B------:R-:W-:Y:S02]  /*30f0*/  IMAD.HI.U32 R47, R5, 0x80000, RZ ;  /* 0x00080000052f7827 */ /* 0x000fe400078e00ff */
[----:B------:R-:W4:Y:S02]  /*3100*/  S2R R5, SR_CTAID.X ;  /* 0x0000000000057919 */ /* 0x000f240000002500 */
[----:B------:R-:W-:-:S05]  /*3110*/  IMAD R3, R47, R8, 0x80000 ;  /* 0x000800002f037424 */ /* 0x000fca00078e0208 */
[----:B------:R-:W-:-:S13]  /*3120*/  ISETP.GT.U32.AND P1, PT, R6, R3, PT ;  /* 0x000000030600720c */ /* 0x000fda0003f24070 */
[----:B------:R-:W-:Y:S02]  /*3130*/  @!P1 IMAD.IADD R3, R3, 0x1, -R6 ;  /* 0x0000000103039824 */ /* 0x000fe400078e0a06 */
[----:B------:R-:W-:Y:S01]  /*3140*/  @!P1 VIADD R47, R47, 0x1 ;  /* 0x000000012f2f9836 */ /* 0x000fe20000000000 */
[C---:B------:R-:W-:Y:S02]  /*3150*/  ISETP.NE.AND P1, PT, R0.reuse, RZ, PT ;  /* 0x000000ff0000720c */ /* 0x040fe40003f25270 */
[----:B------:R-:W-:Y:S02]  /*3160*/  ISETP.GE.U32.AND P0, PT, R3, R6, PT ;  /* 0x000000060300720c */ /* 0x000fe40003f06070 */
[----:B------:R-:W-:-:S04]  /*3170*/  LOP3.LUT R3, R0, 0x80000, RZ, 0x3c, !PT ;  /* 0x0008000000037812 */ /* 0x000fc800078e3cff */
[----:B------:R-:W-:Y:S01]  /*3180*/  ISETP.GE.AND P2, PT, R3, RZ, PT ;  /* 0x000000ff0300720c */ /* 0x000fe20003f46270 */
[----:B----4-:R-:W-:-:S06]  /*3190*/  IMAD R46, R5, UR4, R46 ;  /* 0x00000004052e7c24 */ /* 0x010fcc000f8e022e */
[----:B------:R-:W-:-:S06]  /*31a0*/  @P0 VIADD R47, R47, 0x1 ;  /* 0x000000012f2f0836 */ /* 0x000fcc0000000000 */
[----:B------:R-:W-:Y:S01]  /*31b0*/  @!P2 IMAD.MOV R47, RZ, RZ, -R47 ;  /* 0x000000ffff2fa224 */ /* 0x000fe200078e0a2f */
[----:B------:R-:W-:-:S07]  /*31c0*/  @!P1 LOP3.LUT R47, RZ, R0, RZ, 0x33, !PT ;  /* 0x00000000ff2f9212 */ /* 0x000fce00078e33ff */
.L_x_68:
[----:B-1----:R-:W1:Y:S01]  /*31d0*/  LDCU UR4, c[0x0][0x2f8] ;  /* 0x00005f00ff0477ac */ /* 0x002e620008000800 */
[----:B--2---:R-:W2:Y:S01]  /*31e0*/  LDC.64 R50, c[0x0][0x358] ;  /* 0x0000d600ff327b82 */ /* 0x004ea20000000a00 */
[C---:B------:R-:W-:Y:S01]  /*31f0*/  ISETP.GE.AND P0, PT, R24.reuse, 0x1, PT ;  /* 0x000000011800780c */ /* 0x040fe20003f06270 */
[----:B------:R-:W-:Y:S01]  /*3200*/  BSSY.RECONVERGENT B0, `(.L_x_32) ;  /* 0x0000129000007945 */ /* 0x000fe20003800200 */
[----:B------:R-:W-:Y:S01]  /*3210*/  LOP3.LUT R48, R24, 0x3, RZ, 0xc0, !PT ;  /* 0x0000000318307812 */ /* 0x000fe200078ec0ff */
[----:B------:R-:W-:Y:S02]  /*3220*/  IMAD.MOV.U32 R0, RZ, RZ, RZ ;  /* 0x000000ffff007224 */ /* 0x000fe400078e00ff */
[----:B0--34-:R-:W-:-:S04]  /*3230*/  IMAD.WIDE R4, R45, 0x10, R18 ;  /* 0x000000102d047825 */ /* 0x019fc800078e0212 */
[----:B-1----:R-:W-:-:S04]  /*3240*/  VIADD R32, R29, -UR4 ;  /* 0x800000041d207c36 */ /* 0x002fc80008000000 */
[----:B------:R-:W-:Y:S05]  /*3250*/  @!P0 BRA `(.L_x_33) ;  /* 0x00000010008c8947 */ /* 0x000fea0003800000 */
[----:B------:R1:W5:Y:S01]  /*3260*/  LDL.64 R8, [R32+0x8] ;  /* 0x0000080020087983 */ /* 0x0003620000100a00 */
[----:B--2---:R-:W-:Y:S02]  /*3270*/  R2UR UR4, R50 ;  /* 0x00000000320472ca */ /* 0x004fe400000e0000 */
[----:B------:R-:W-:Y:S02]  /*3280*/  R2UR UR5, R51 ;  /* 0x00000000330572ca */ /* 0x000fe400000e0000 */
[----:B------:R-:W-:Y:S01]  /*3290*/  ISETP.GE.U32.AND P1, PT, R24, 0x8, PT ;  /* 0x000000081800780c */ /* 0x000fe20003f26070 */
[----:B------:R-:W-:Y:S01]  /*32a0*/  BSSY.RECONVERGENT B1, `(.L_x_34) ;  /* 0x0000097000017945 */ /* 0x000fe20003800200 */
[----:B------:R-:W-:Y:S02]  /*32b0*/  IMAD.MOV.U32 R0, RZ, RZ, RZ ;  /* 0x000000ffff007224 */ /* 0x000fe400078e00ff */
[----:B------:R-:W-:-:S07]  /*32c0*/  IMAD.MOV.U32 R3, RZ, RZ, RZ ;  /* 0x000000ffff037224 */ /* 0x000fce00078e00ff */
[----:B------:R1:W5:Y:S02]  /*32d0*/  LDG.E.64 R6, desc[UR4][R4.64+0x8] ;  /* 0x0000080404067981 */ /* 0x000364000c1e1b00 */
[----:B------:R-:W-:Y:S05]  /*32e0*/  @!P1 BRA `(.L_x_35) ;  /* 0x0000000800489947 */ /* 0x000fea0003800000 */
[----:B------:R-:W-:Y:S01]  /*32f0*/  LOP3.LUT R3, R24, 0x7ffffff8, RZ, 0xc0, !PT ;  /* 0x7ffffff818037812 */ /* 0x000fe200078ec0ff */
[----:B------:R-:W-:Y:S01]  /*3300*/  BSSY.RECONVERGENT B2, `(.L_x_36) ;  /* 0x000008f000027945 */ /* 0x000fe20003800200 */
[----:B-----5:R-:W-:Y:S01]  /*3310*/  IADD3 R10, P1, PT, R8, 0x10, RZ ;  /* 0x00000010080a7810 */ /* 0x020fe20007f3e0ff */
[----:B------:R-:W-:Y:S01]  /*3320*/  IMAD.MOV.U32 R0, RZ, RZ, RZ ;  /* 0x000000ffff007224 */ /* 0x000fe200078e00ff */
[----:B------:R-:W-:Y:S01]  /*3330*/  IADD3 R12, P2, PT, R6, 0x10, RZ ;  /* 0x00000010060c7810 */ /* 0x000fe20007f5e0ff */
[----:B------:R-:W-:Y:S01]  /*3340*/  IMAD.MOV R3, RZ, RZ, -R3 ;  /* 0x000000ffff037224 */ /* 0x000fe200078e0a03 */
[----:B------:R-:W-:Y:S01]  /*3350*/  LOP3.LUT R57, R24, 0x7ffffff8, RZ, 0xc0, !PT ;  /* 0x7ffffff818397812 */ /* 0x000fe200078ec0ff */
[----:B------:R-:W-:Y:S02]  /*3360*/  IMAD.X R11, RZ, RZ, R9, P1 ;  /* 0x000000ffff0b7224 */ /* 0x000fe400008e0609 */
[----:B------:R-:W-:-:S08]  /*3370*/  IMAD.X R13, RZ, RZ, R7, P2 ;  /* 0x000000ffff0d7224 */ /* 0x000fd000010e0607 */
.L_x_37:
[C---:B------:R-:W-:Y:S02]  /*3380*/  R2UR UR4, R50.reuse ;  /* 0x00000000320472ca */ /* 0x040fe400000e0000 */
[C---:B------:R-:W-:Y:S02]  /*3390*/  R2UR UR5, R51.reuse ;  /* 0x00000000330572ca */ /* 0x040fe400000e0000 */
[C---:B------:R-:W-:Y:S02]  /*33a0*/  R2UR UR6, R50.reuse ;  /* 0x00000000320672ca */ /* 0x040fe400000e0000 */
[C---:B------:R-:W-:Y:S02]  /*33b0*/  R2UR UR7, R51.reuse ;  /* 0x00000000330772ca */ /* 0x040fe400000e0000 */
[----:B------:R-:W-:Y:S02]  /*33c0*/  R2UR UR8, R50 ;  /* 0x00000000320872ca */ /* 0x000fe400000e0000 */
[----:B------:R-:W-:-:S02]  /*33d0*/  R2UR UR9, R51 ;  /* 0x00000000330972ca */ /* 0x000fc400000e0000 */
[C---:B------:R-:W-:Y:S02]  /*33e0*/  R2UR UR10, R50.reuse ;  /* 0x00000000320a72ca */ /* 0x040fe400000e0000 */
[C---:B------:R-:W-:Y:S01]  /*33f0*/  R2UR UR11, R51.reuse ;  /* 0x00000000330b72ca */ /* 0x040fe200000e0000 */
[----:B------:R-:W2:Y:S01]  /*3400*/  LD.E R14, desc[UR4][R10.64+-0x10] ;  /* 0xfffff0040a0e7980 */ /* 0x000ea2000c101900 */
[C---:B------:R-:W-:Y:S02]  /*3410*/  R2UR UR12, R50.reuse ;  /* 0x00000000320c72ca */ /* 0x040fe400000e0000 */
[C---:B------:R-:W-:Y:S01]  /*3420*/  R2UR UR13, R51.reuse ;  /* 0x00000000330d72ca */ /* 0x040fe200000e0000 */
[----:B------:R-:W2:Y:S01]  /*3430*/  LD.E R15, desc[UR6][R12.64+-0x10] ;  /* 0xfffff0060c0f7980 */ /* 0x000ea2000c101900 */
[C---:B------:R-:W-:Y:S02]  /*3440*/  R2UR UR14, R50.reuse ;  /* 0x00000000320e72ca */ /* 0x040fe400000e0000 */
[----:B------:R-:W-:Y:S01]  /*3450*/  R2UR UR15, R51 ;  /* 0x00000000330f72ca */ /* 0x000fe200000e0000 */
[----:B------:R-:W3:Y:S01]  /*3460*/  LD.E R33, desc[UR8][R10.64+-0xc] ;  /* 0xfffff4080a217980 */ /* 0x000ee2000c101900 */
[----:B------:R-:W-:-:S02]  /*3470*/  R2UR UR16, R50 ;  /* 0x00000000321072ca */ /* 0x000fc400000e0000 */
[C---:B------:R-:W-:Y:S01]  /*3480*/  R2UR UR17, R51.reuse ;  /* 0x00000000331172ca */ /* 0x040fe200000e0000 */
[----:B0-----:R-:W3:Y:S01]  /*3490*/  LD.E R34, desc[UR10][R12.64+-0xc] ;  /* 0xfffff40a0c227980 */ /* 0x001ee2000c101900 */
[----:B------:R-:W-:Y:S02]  /*34a0*/  R2UR UR18, R50 ;  /* 0x00000000321272ca */ /* 0x000fe400000e0000 */
[----:B------:R-:W-:Y:S01]  /*34b0*/  R2UR UR19, R51 ;  /* 0x00000000331372ca */ /* 0x000fe200000e0000 */
[----:B------:R-:W4:Y:S04]  /*34c0*/  LD.E R35, desc[UR12][R10.64+-0x8] ;  /* 0xfffff80c0a237980 */ /* 0x000f28000c101900 */
[----:B------:R-:W4:Y:S04]  /*34d0*/  LD.E R40, desc[UR14][R12.64+-0x8] ;  /* 0xfffff80e0c287980 */ /* 0x000f28000c101900 */
[----:B------:R-:W5:Y:S04]  /*34e0*/  LD.E R41, desc[UR16][R10.64+-0x4] ;  /* 0xfffffc100a297980 */ /* 0x000f68000c101900 */
[----:B------:R-:W5:Y:S04]  /*34f0*/  LD.E R42, desc[UR18][R12.64+-0x4] ;  /* 0xfffffc120c2a7980 */ /* 0x000f68000c101900 */
[----:B------:R-:W5:Y:S04]  /*3500*/  LD.E R43, desc[UR4][R10.64] ;  /* 0x000000040a2b7980 */ /* 0x000f68000c101900 */
[----:B------:R-:W5:Y:S04]  /*3510*/  LD.E R52, desc[UR6][R12.64] ;  /* 0x000000060c347980 */ /* 0x000f68000c101900 */
[----:B------:R-:W5:Y:S04]  /*3520*/  LD.E R49, desc[UR8][R10.64+0x4] ;  /* 0x000004080a317980 */ /* 0x000f68000c101900 */
[----:B------:R-:W5:Y:S04]  /*3530*/  LD.E R54, desc[UR10][R12.64+0x4] ;  /* 0x0000040a0c367980 */ /* 0x000f68000c101900 */
[----:B------:R-:W5:Y:S04]  /*3540*/  LD.E R53, desc[UR12][R10.64+0x8] ;  /* 0x0000080c0a357980 */ /* 0x000f68000c101900 */
[----:B------:R-:W5:Y:S04]  /*3550*/  LD.E R56, desc[UR14][R12.64+0x8] ;  /* 0x0000080e0c387980 */ /* 0x000f68000c101900 */
[----:B------:R0:W5:Y:S04]  /*3560*/  LD.E R55, desc[UR4][R10.64+0xc] ;  /* 0x00000c040a377980 */ /* 0x000168000c101900 */
[----:B------:R1:W5:Y:S01]  /*3570*/  LD.E R58, desc[UR6][R12.64+0xc] ;  /* 0x00000c060c3a7980 */ /* 0x000362000c101900 */
[----:B------:R-:W-:-:S05]  /*3580*/  VIADD R3, R3, 0x8 ;  /* 0x0000000803037836 */ /* 0x000fca0000000000 */
[----:B------:R-:W-:Y:S02]  /*3590*/  ISETP.NE.AND P1, PT, R3, RZ, PT ;  /* 0x000000ff0300720c */ /* 0x000fe40003f25270 */
[----:B0-----:R-:W-:Y:S02]  /*35a0*/  IADD3 R10, P2, PT, R10, 0x20, RZ ;  /* 0x000000200a0a7810 */ /* 0x001fe40007f5e0ff */
[----:B-1----:R-:W-:-:S03]  /*35b0*/  IADD3 R12, P3, PT, R12, 0x20, RZ ;  /* 0x000000200c0c7810 */ /* 0x002fc60007f7e0ff */
[----:B------:R-:W-:Y:S02]  /*35c0*/  IMAD.X R11, RZ, RZ, R11, P2 ;  /* 0x000000ffff0b7224 */ /* 0x000fe400010e060b */
[----:B------:R-:W-:Y:S01]  /*35d0*/  IMAD.X R13, RZ, RZ, R13, P3 ;  /* 0x000000ffff0d7224 */ /* 0x000fe200018e060d */
[----:B--2---:R-:W-:-:S04]  /*35e0*/  LOP3.LUT R14, R15, R14, RZ, 0xc0, !PT ;  /* 0x0000000e0f0e7212 */ /* 0x004fc800078ec0ff */
[----:B------:R-:W-:Y:S02]  /*35f0*/  SHF.R.U32.HI R15, RZ, 0x1, R14 ;  /* 0x00000001ff0f7819 */ /* 0x000fe4000001160e */
[----:B---3--:R-:W-:Y:S02]  /*3600*/  LOP3.LUT R33, R34, R33, RZ, 0xc0, !PT ;  /* 0x0000002122217212 */ /* 0x008fe400078ec0ff */
[----:B------:R-:W-:Y:S02]  /*3610*/  LOP3.LUT R15, R15, 0x55555555, RZ, 0xc0, !PT ;  /* 0x555555550f0f7812 */ /* 0x000fe400078ec0ff */
[----:B------:R-:W-:Y:S02]  /*3620*/  SHF.R.U32.HI R34, RZ, 0x1, R33 ;  /* 0x00000001ff227819 */ /* 0x000fe40000011621 */
[----:B----4-:R-:W-:Y:S01]  /*3630*/  LOP3.LUT R35, R40, R35, RZ, 0xc0, !PT ;  /* 0x0000002328237212 */ /* 0x010fe200078ec0ff */
[----:B------:R-:W-:Y:S01]  /*3640*/  IMAD.IADD R15, R14, 0x1, -R15 ;  /* 0x000000010e0f7824 */ /* 0x000fe200078e0a0f */
[----:B------:R-:W-:-:S02]  /*3650*/  LOP3.LUT R34, R34, 0x55555555, RZ, 0xc0, !PT ;  /* 0x5555555522227812 */ /* 0x000fc400078ec0ff */
[----:B------:R-:W-:Y:S02]  /*3660*/  SHF.R.U32.HI R40, RZ, 0x1, R35 ;  /* 0x00000001ff287819 */ /* 0x000fe40000011623 */
[----:B-----5:R-:W-:Y:S02]  /*3670*/  LOP3.LUT R41, R42, R41, RZ, 0xc0, !PT ;  /* 0x000000292a297212 */ /* 0x020fe400078ec0ff */
[----:B------:R-:W-:Y:S02]  /*3680*/  LOP3.LUT R14, R15, 0x33333333, RZ, 0xc0, !PT ;  /* 0x333333330f0e7812 */ /* 0x000fe400078ec0ff */
[----:B------:R-:W-:Y:S01]  /*3690*/  SHF.R.U32.HI R42, RZ, 0x1, R41 ;  /* 0x00000001ff2a7819 */ /* 0x000fe20000011629 */
[----:B------:R-:W-:Y:S01]  /*36a0*/  IMAD.IADD R34, R33, 0x1, -R34 ;  /* 0x0000000121227824 */ /* 0x000fe200078e0a22 */
[----:B------:R-:W-:Y:S02]  /*36b0*/  LOP3.LUT R40, R40, 0x55555555, RZ, 0xc0, !PT ;  /* 0x5555555528287812 */ /* 0x000fe400078ec0ff */
[----:B------:R-:W-:-:S02]  /*36c0*/  SHF.R.U32.HI R15, RZ, 0x2, R15 ;  /* 0x00000002ff0f7819 */ /* 0x000fc4000001160f */
[----:B------:R-:W-:Y:S01]  /*36d0*/  LOP3.LUT R42, R42, 0x55555555, RZ, 0xc0, !PT ;  /* 0x555555552a2a7812 */ /* 0x000fe200078ec0ff */
[----:B------:R-:W-:Y:S01]  /*36e0*/  IMAD.IADD R40, R35, 0x1, -R40 ;  /* 0x0000000123287824 */ /* 0x000fe200078e0a28 */
[----:B------:R-:W-:Y:S02]  /*36f0*/  LOP3.LUT R15, R15, 0x33333333, RZ, 0xc0, !PT ;  /* 0x333333330f0f7812 */ /* 0x000fe400078ec0ff */
[----:B------:R-:W-:Y:S01]  /*3700*/  SHF.R.U32.HI R33, RZ, 0x2, R34 ;  /* 0x00000002ff217819 */ /* 0x000fe20000011622 */
[----:B------:R-:W-:Y:S01]  /*3710*/  IMAD.IADD R42, R41, 0x1, -R42 ;  /* 0x00000001292a7824 */ /* 0x000fe200078e0a2a */
[----:B------:R-:W-:Y:S01]  /*3720*/  LOP3.LUT R34, R34, 0x33333333, RZ, 0xc0, !PT ;  /* 0x3333333322227812 */ /* 0x000fe200078ec0ff */
[----:B------:R-:W-:Y:S01]  /*3730*/  IMAD.IADD R14, R14, 0x1, R15 ;  /* 0x000000010e0e7824 */ /* 0x000fe200078e020f */
[----:B------:R-:W-:Y:S02]  /*3740*/  SHF.R.U32.HI R35, RZ, 0x2, R40 ;  /* 0x00000002ff237819 */ /* 0x000fe40000011628 */
[----:B------:R-:W-:-:S02]  /*3750*/  LOP3.LUT R33, R33, 0x33333333, RZ, 0xc0, !PT ;  /* 0x3333333321217812 */ /* 0x000fc400078ec0ff */
[----:B------:R-:W-:Y:S02]  /*3760*/  SHF.R.U32.HI R15, RZ, 0x2, R42 ;  /* 0x00000002ff0f7819 */ /* 0x000fe4000001162a */
[----:B------:R-:W-:Y:S01]  /*3770*/  LOP3.LUT R40, R40, 0x33333333, RZ, 0xc0, !PT ;  /* 0x3333333328287812 */ /* 0x000fe200078ec0ff */
[----:B------:R-:W-:Y:S01]  /*3780*/  IMAD.IADD R33, R34, 0x1, R33 ;  /* 0x0000000122217824 */ /* 0x000fe200078e0221 */
[----:B------:R-:W-:Y:S02]  /*3790*/  LOP3.LUT R35, R35, 0x33333333, RZ, 0xc0, !PT ;  /* 0x3333333323237812 */ /* 0x000fe400078ec0ff */
[----:B------:R-:W-:Y:S02]  /*37a0*/  LEA.HI R14, R14, R14, RZ, 0x1c ;  /* 0x0000000e0e0e7211 */ /* 0x000fe400078fe0ff */
[----:B------:R-:W-:Y:S02]  /*37b0*/  LOP3.LUT R42, R42, 0x33333333, RZ, 0xc0, !PT ;  /* 0x333333332a2a7812 */ /* 0x000fe400078ec0ff */
[----:B------:R-:W-:Y:S01]  /*37c0*/  LOP3.LUT R15, R15, 0x33333333, RZ, 0xc0, !PT ;  /* 0x333333330f0f7812 */ /* 0x000fe200078ec0ff */
[----:B------:R-:W-:Y:S01]  /*37d0*/  IMAD.IADD R35, R40, 0x1, R35 ;  /* 0x0000000128237824 */ /* 0x000fe200078e0223 */
[----:B------:R-:W-:-:S02]  /*37e0*/  LOP3.LUT R14, R14, 0xf0f0f0f, RZ, 0xc0, !PT ;  /* 0x0f0f0f0f0e0e7812 */ /* 0x000fc400078ec0ff */
[----:B------:R-:W-:Y:S01]  /*37f0*/  LEA.HI R33, R33, R33, RZ, 0x1c ;  /* 0x0000002121217211 */ /* 0x000fe200078fe0ff */
[----:B------:R-:W-:Y:S01]  /*3800*/  IMAD.IADD R42, R42, 0x1, R15 ;  /* 0x000000012a2a7824 */ /* 0x000fe200078e020f */
[----:B------:R-:W-:Y:S01]  /*3810*/  LEA.HI R35, R35, R35, RZ, 0x1c ;  /* 0x0000002323237211 */ /* 0x000fe200078fe0ff */
[----:B------:R-:W-:Y:S01]  /*3820*/  IMAD R15, R14, 0x1010101, RZ ;  /* 0x010101010e0f7824 */ /* 0x000fe200078e02ff */
[----:B------:R-:W-:Y:S02]  /*3830*/  LOP3.LUT R33, R33, 0xf0f0f0f, RZ, 0xc0, !PT ;  /* 0x0f0f0f0f21217812 */ /* 0x000fe400078ec0ff */
[----:B------:R-:W-:Y:S02]  /*3840*/  LOP3.LUT R43, R52, R43, RZ, 0xc0, !PT ;  /* 0x0000002b342b7212 */ /* 0x000fe400078ec0ff */
[----:B------:R-:W-:Y:S01]  /*3850*/  LEA.HI R42, R42, R42, RZ, 0x1c ;  /* 0x0000002a2a2a7211 */ /* 0x000fe200078fe0ff */
[----:B------:R-:W-:Y:S01]  /*3860*/  IMAD R14, R33, 0x1010101, RZ ;  /* 0x01010101210e7824 */ /* 0x000fe200078e02ff */
[----:B------:R-:W-:-:S02]  /*3870*/  LOP3.LUT R35, R35, 0xf0f0f0f, RZ, 0xc0, !PT ;  /* 0x0f0f0f0f23237812 */ /* 0x000fc400078ec0ff */
[----:B------:R-:W-:Y:S02]  /*3880*/  LEA.HI R15, R15, R0, RZ, 0x8 ;  /* 0x000000000f0f7211 */ /* 0x000fe400078f40ff */
[----:B------:R-:W-:Y:S01]  /*3890*/  SHF.R.U32.HI R0, RZ, 0x1, R43 ;  /* 0x00000001ff007819 */ /* 0x000fe2000001162b */
[----:B------:R-:W-:Y:S01]  /*38a0*/  IMAD R35, R35, 0x1010101, RZ ;  /* 0x0101010123237824 */ /* 0x000fe200078e02ff */
[----:B------:R-:W-:Y:S02]  /*38b0*/  LOP3.LUT R42, R42, 0xf0f0f0f, RZ, 0xc0, !PT ;  /* 0x0f0f0f0f2a2a7812 */ /* 0x000fe400078ec0ff */
[----:B------:R-:W-:Y:S02]  /*38c0*/  LOP3.LUT R0, R0, 0x55555555, RZ, 0xc0, !PT ;  /* 0x5555555500007812 */ /* 0x000fe400078ec0ff */
[----:B------:R-:W-:Y:S02]  /*38d0*/  LEA.HI R14, R14, R15, RZ, 0x8 ;  /* 0x0000000f0e0e7211 */ /* 0x000fe400078f40ff */
[----:B------:R-:W-:Y:S01]  /*38e0*/  LOP3.LUT R49, R54, R49, RZ, 0xc0, !PT ;  /* 0x0000003136317212 */ /* 0x000fe200078ec0ff */
[----:B------:R-:W-:Y:S01]  /*38f0*/  IMAD R15, R42, 0x1010101, RZ ;  /* 0x010101012a0f7824 */ /* 0x000fe200078e02ff */
[----:B------:R-:W-:Y:S01]  /*3900*/  LEA.HI R14, R35, R14, RZ, 0x8 ;  /* 0x0000000e230e7211 */ /* 0x000fe200078f40ff */
[----:B------:R-:W-:Y:S01]  /*3910*/  IMAD.IADD R0, R43, 0x1, -R0 ;  /* 0x000000012b007824 */ /* 0x000fe200078e0a00 */
[----:B------:R-:W-:-:S02]  /*3920*/  SHF.R.U32.HI R33, RZ, 0x1, R49 ;  /* 0x00000001ff217819 */ /* 0x000fc40000011631 */
[----:B------:R-:W-:Y:S02]  /*3930*/  LOP3.LUT R53, R56, R53, RZ, 0xc0, !PT ;  /* 0x0000003538357212 */ /* 0x000fe400078ec0ff */
[----:B------:R-:W-:Y:S02]  /*3940*/  LEA.HI R14, R15, R14, RZ, 0x8 ;  /* 0x0000000e0f0e7211 */ /* 0x000fe400078f40ff */
[----:B------:R-:W-:Y:S02]  /*3950*/  SHF.R.U32.HI R15, RZ, 0x2, R0 ;  /* 0x00000002ff0f7819 */ /* 0x000fe40000011600 */
[----:B------:R-:W-:Y:S02]  /*3960*/  LOP3.LUT R34, R33, 0x55555555, RZ, 0xc0, !PT ;  /* 0x5555555521227812 */ /* 0x000fe400078ec0ff */
[----:B------:R-:W-:Y:S02]  /*3970*/  LOP3.LUT R55, R58, R55, RZ, 0xc0, !PT ;  /* 0x000000373a377212 */ /* 0x000fe400078ec0ff */
[----:B------:R-:W-:Y:S01]  /*3980*/  SHF.R.U32.HI R35, RZ, 0x1, R53 ;  /* 0x00000001ff237819 */ /* 0x000fe20000011635 */
[----:B------:R-:W-:Y:S01]  /*3990*/  IMAD.IADD R34, R49, 0x1, -R34 ;  /* 0x0000000131227824 */ /* 0x000fe200078e0a22 */
[----:B------:R-:W-:-:S02]  /*39a0*/  LOP3.LUT R0, R0, 0x33333333, RZ, 0xc0, !PT ;  /* 0x3333333300007812 */ /* 0x000fc400078ec0ff */
[----:B------:R-:W-:Y:S02]  /*39b0*/  LOP3.LUT R15, R15, 0x33333333, RZ, 0xc0, !PT ;  /* 0x333333330f0f7812 */ /* 0x000fe400078ec0ff */
[----:B------:R-:W-:Y:S02]  /*39c0*/  SHF.R.U32.HI R41, RZ, 0x1, R55 ;  /* 0x00000001ff297819 */ /* 0x000fe40000011637 */
[----:B------:R-:W-:Y:S01]  /*39d0*/  LOP3.LUT R40, R35, 0x55555555, RZ, 0xc0, !PT ;  /* 0x5555555523287812 */ /* 0x000fe200078ec0ff */
[----:B------:R-:W-:Y:S01]  /*39e0*/  IMAD.IADD R0, R0, 0x1, R15 ;  /* 0x0000000100007824 */ /* 0x000fe200078e020f */
[----:B------:R-:W-:Y:S02]  /*39f0*/  LOP3.LUT R42, R41, 0x55555555, RZ, 0xc0, !PT ;  /* 0x55555555292a7812 */ /* 0x000fe400078ec0ff */
[----:B------:R-:W-:Y:S01]  /*3a00*/  SHF.R.U32.HI R15, RZ, 0x2, R34 ;  /* 0x00000002ff0f7819 */ /* 0x000fe20000011622 */
[----:B------:R-:W-:Y:S01]  /*3a10*/  IMAD.IADD R40, R53, 0x1, -R40 ;  /* 0x0000000135287824 */ /* 0x000fe200078e0a28 */
[----:B------:R-:W-:Y:S01]  /*3a20*/  LOP3.LUT R34, R34, 0x33333333, RZ, 0xc0, !PT ;  /* 0x3333333322227812 */ /* 0x000fe200078ec0ff */
[----:B------:R-:W-:Y:S01]  /*3a30*/  IMAD.IADD R42, R55, 0x1, -R42 ;  /* 0x00000001372a7824 */ /* 0x000fe200078e0a2a */
[----:B------:R-:W-:-:S02]  /*3a40*/  LOP3.LUT R15, R15, 0x33333333, RZ, 0xc0, !PT ;  /* 0x333333330f0f7812 */ /* 0x000fc400078ec0ff */
[----:B------:R-:W-:Y:S02]  /*3a50*/  SHF.R.U32.HI R33, RZ, 0x2, R40 ;  /* 0x00000002ff217819 */ /* 0x000fe40000011628 */
[----:B------:R-:W-:Y:S01]  /*3a60*/  LOP3.LUT R40, R40, 0x33333333, RZ, 0xc0, !PT ;  /* 0x3333333328287812 */ /* 0x000fe200078ec0ff */
[----:B------:R-:W-:Y:S01]  /*3a70*/  IMAD.IADD R15, R34, 0x1, R15 ;  /* 0x00000001220f7824 */ /* 0x000fe200078e020f */
[----:B------:R-:W-:Y:S02]  /*3a80*/  LOP3.LUT R33, R33, 0x33333333, RZ, 0xc0, !PT ;  /* 0x3333333321217812 */ /* 0x000fe400078ec0ff */
[----:B------:R-:W-:Y:S02]  /*3a90*/  SHF.R.U32.HI R34, RZ, 0x2, R42 ;  /* 0x00000002ff227819 */ /* 0x000fe4000001162a */
[----:B------:R-:W-:Y:S01]  /*3aa0*/  LEA.HI R0, R0, R0, RZ, 0x1c ;  /* 0x0000000000007211 */ /* 0x000fe200078fe0ff */
[----:B------:R-:W-:Y:S01]  /*3ab0*/  IMAD.IADD R40, R40, 0x1, R33 ;  /* 0x0000000128287824 */ /* 0x000fe200078e0221 */
[----:B------:R-:W-:-:S02]  /*3ac0*/  LOP3.LUT R42, R42, 0x33333333, RZ, 0xc0, !PT ;  /* 0x333333332a2a7812 */ /* 0x000fc400078ec0ff */
[----:B------:R-:W-:Y:S02]  /*3ad0*/  LOP3.LUT R35, R34, 0x33333333, RZ, 0xc0, !PT ;  /* 0x3333333322237812 */ /* 0x000fe400078ec0ff */
[----:B------:R-:W-:Y:S02]  /*3ae0*/  LOP3.LUT R0, R0, 0xf0f0f0f, RZ, 0xc0, !PT ;  /* 0x0f0f0f0f00007812 */ /* 0x000fe400078ec0ff */
[----:B------:R-:W-:Y:S01]  /*3af0*/  LEA.HI R33, R15, R15, RZ, 0x1c ;  /* 0x0000000f0f217211 */ /* 0x000fe200078fe0ff */
[----:B------:R-:W-:Y:S01]  /*3b00*/  IMAD.IADD R35, R42, 0x1, R35 ;  /* 0x000000012a237824 */ /* 0x000fe200078e0223 */
[----:B------:R-:W-:Y:S01]  /*3b10*/  LEA.HI R40, R40, R40, RZ, 0x1c ;  /* 0x0000002828287211 */ /* 0x000fe200078fe0ff */
[----:B------:R-:W-:Y:S01]  /*3b20*/  IMAD R15, R0, 0x1010101, RZ ;  /* 0x01010101000f7824 */ /* 0x000fe200078e02ff */
[----:B------:R-:W-:Y:S02]  /*3b30*/  LOP3.LUT R33, R33, 0xf0f0f0f, RZ, 0xc0, !PT ;  /* 0x0f0f0f0f21217812 */ /* 0x000fe400078ec0ff */
[----:B------:R-:W-:-:S02]  /*3b40*/  LEA.HI R35, R35, R35, RZ, 0x1c ;  /* 0x0000002323237211 */ /* 0x000fc400078fe0ff */
[----:B------:R-:W-:Y:S01]  /*3b50*/  LOP3.LUT R40, R40, 0xf0f0f0f, RZ, 0xc0, !PT ;  /* 0x0f0f0f0f28287812 */ /* 0x000fe200078ec0ff */
[----:B------:R-:W-:Y:S01]  /*3b60*/  IMAD R33, R33, 0x1010101, RZ ;  /* 0x0101010121217824 */ /* 0x000fe200078e02ff */
[----:B------:R-:W-:Y:S02]  /*3b70*/  LEA.HI R14, R15, R14, RZ, 0x8 ;  /* 0x0000000e0f0e7211 */ /* 0x000fe400078f40ff */
[----:B------:R-:W-:Y:S01]  /*3b80*/  LOP3.LUT R35, R35, 0xf0f0f0f, RZ, 0xc0, !PT ;  /* 0x0f0f0f0f23237812 */ /* 0x000fe200078ec0ff */
[----:B------:R-:W-:Y:S01]  /*3b90*/  IMAD R15, R40, 0x1010101, RZ ;  /* 0x01010101280f7824 */ /* 0x000fe200078e02ff */
[----:B------:R-:W-:-:S03]  /*3ba0*/  LEA.HI R14, R33, R14, RZ, 0x8 ;  /* 0x0000000e210e7211 */ /* 0x000fc600078f40ff */
[----:B------:R-:W-:Y:S01]  /*3bb0*/  IMAD R35, R35, 0x1010101, RZ ;  /* 0x0101010123237824 */ /* 0x000fe200078e02ff */
[----:B------:R-:W-:-:S04]  /*3bc0*/  LEA.HI R14, R15, R14, RZ, 0x8 ;  /* 0x0000000e0f0e7211 */ /* 0x000fc800078f40ff */
[----:B------:R-:W-:Y:S01]  /*3bd0*/  LEA.HI R0, R35, R14, RZ, 0x8 ;  /* 0x0000000e23007211 */ /* 0x000fe200078f40ff */
[----:B------:R-:W-:Y:S06]  /*3be0*/  @P1 BRA `(.L_x_37) ;  /* 0xfffffff400e41947 */ /* 0x000fec000383ffff */
[----:B------:R-:W-:Y:S05]  /*3bf0*/  BSYNC.RECONVERGENT B2 ;  /* 0x0000000000027941 */ /* 0x000fea0003800200 */
.L_x_36:
[----:B------:R-:W-:-:S07]  /*3c00*/  IMAD.MOV.U32 R3, RZ, RZ, R57 ;  /* 0x000000ffff037224 */ /* 0x000fce00078e0039 */
.L_x_35:
[----:B------:R-:W-:Y:S05]  /*3c10*/  BSYNC.RECONVERGENT B1 ;  /* 0x0000000000017941 */ /* 0x000fea0003800200 */
.L_x_34:
[----:B------:R-:W-:-:S04]  /*3c20*/  LOP3.LUT R10, R24, 0x7, RZ, 0xc0, !PT ;  /* 0x00000007180a7812 */ /* 0x000fc800078ec0ff */
[----:B------:R-:W-:-:S13]  /*3c30*/  ISETP.NE.AND P1, PT, R10, RZ, PT ;  /* 0x000000ff0a00720c */ /* 0x000fda0003f25270 */
[----:B------:R-:W-:Y:S05]  /*3c40*/  @!P1 BRA `(.L_x_33) ;  /* 0x0000000800109947 */ /* 0x000fea0003800000 */
[----:B------:R-:W-:Y:S01]  /*3c50*/  VIADD R10, R10, 0xffffffff ;  /* 0xffffffff0a0a7836 */ /* 0x000fe20000000000 */
[----:B------:R-:W-:Y:S01]  /*3c60*/  BSSY.RECONVERGENT B1, `(.L_x_38) ;  /* 0x0000043000017945 */ /* 0x000fe20003800200 */
[----:B------:R-:W-:-:S03]  /*3c70*/  ISETP.NE.AND P2, PT, R48, RZ, PT ;  /* 0x000000ff3000720c */ /* 0x000fc60003f45270 */
[----:B------:R-:W-:-:S13]  /*3c80*/  ISETP.GE.U32.AND P1, PT, R10, 0x3, PT ;  /* 0x000000030a00780c */ /* 0x000fda0003f26070 */
[----:B------:R-:W-:Y:S05]  /*3c90*/  @!P1 BRA `(.L_x_39) ;  /* 0x0000000000fc9947 */ /* 0x000fea0003800000 */
[C---:B------:R-:W-:Y:S01]  /*3ca0*/  R2UR UR4, R50.reuse ;  /* 0x00000000320472ca */ /* 0x040fe200000e0000 */
[----:B-----5:R-:W-:Y:S01]  /*3cb0*/  IMAD.WIDE.U32 R10, R3, 0x4, R8 ;  /* 0x00000004030a7825 */ /* 0x020fe200078e0008 */
[----:B------:R-:W-:Y:S02]  /*3cc0*/  R2UR UR5, R51 ;  /* 0x00000000330572ca */ /* 0x000fe400000e0000 */
[----:B------:R-:W-:Y:S01]  /*3cd0*/  R2UR UR6, R50 ;  /* 0x00000000320672ca */ /* 0x000fe200000e0000 */
[----:B------:R-:W-:Y:S01]  /*3ce0*/  IMAD.WIDE.U32 R12, R3, 0x4, R6 ;  /* 0x00000004030c7825 */ /* 0x000fe200078e0006 */
[----:B------:R-:W-:-:S09]  /*3cf0*/  R2UR UR7, R51 ;  /* 0x00000000330772ca */ /* 0x000fd200000e0000 */
[----:B------:R-:W2:Y:S04]  /*3d00*/  LD.E R14, desc[UR4][R10.64] ;  /* 0x000000040a0e7980 */ /* 0x000ea8000c101900 */
[----:B------:R-:W2:Y:S04]  /*3d10*/  LD.E R15, desc[UR6][R12.64] ;  /* 0x000000060c0f7980 */ /* 0x000ea8000c101900 */
[----:B0-----:R-:W3:Y:S04]  /*3d20*/  LD.E R34, desc[UR6][R12.64+0x4] ;  /* 0x000004060c227980 */ /* 0x001ee8000c101900 */
[----:B------:R-:W4:Y:S04]  /*3d30*/  LD.E R40, desc[UR6][R12.64+0x8] ;  /* 0x000008060c287980 */ /* 0x000f28000c101900 */
[----:B------:R-:W4:Y:S01]  /*3d40*/  LD.E R42, desc[UR6][R12.64+0xc] ;  /* 0x00000c060c2a7980 */ /* 0x000f22000c101900 */
[----:B--2---:R-:W-:-:S03]  /*3d50*/  LOP3.LUT R14, R15, R14, RZ, 0xc0, !PT ;  /* 0x0000000e0f0e7212 */ /* 0x004fc600078ec0ff */
[----:B------:R-:W3:Y:S02]  /*3d60*/  LD.E R15, desc[UR4][R10.64+0x4] ;  /* 0x000004040a0f7980 */ /* 0x000ee4000c101900 */
[----:B---3--:R-:W-:Y:S02]  /*3d70*/  LOP3.LUT R34, R34, R15, RZ, 0xc0, !PT ;  /* 0x0000000f22227212 */ /* 0x008fe400078ec0ff */
[----:B------:R-:W4:Y:S02]  /*3d80*/  LD.E R15, desc[UR4][R10.64+0x8] ;  /* 0x000008040a0f7980 */ /* 0x000f24000c101900 */
[----:B----4-:R-:W-:Y:S02]  /*3d90*/  LOP3.LUT R40, R40, R15, RZ, 0xc0, !PT ;  /* 0x0000000f28287212 */ /* 0x010fe400078ec0ff */
[----:B------:R0:W2:Y:S02]  /*3da0*/  LD.E R15, desc[UR4][R10.64+0xc] ;  /* 0x00000c040a0f7980 */ /* 0x0000a4000c101900 */
[----:B0-----:R-:W-:Y:S01]  /*3db0*/  SHF.R.U32.HI R10, RZ, 0x1, R40 ;  /* 0x00000001ff0a7819 */ /* 0x001fe20000011628 */
[----:B------:R-:W-:Y:S01]  /*3dc0*/  VIADD R3, R3, 0x4 ;  /* 0x0000000403037836 */ /* 0x000fe20000000000 */
[----:B--2---:R-:W-:-:S02]  /*3dd0*/  LOP3.LUT R42, R42, R15, RZ, 0xc0, !PT ;  /* 0x0000000f2a2a7212 */ /* 0x004fc400078ec0ff */
[----:B------:R-:W-:-:S04]  /*3de0*/  SHF.R.U32.HI R15, RZ, 0x1, R14 ;  /* 0x00000001ff0f7819 */ /* 0x000fc8000001160e */
[----:B------:R-:W-:-:S05]  /*3df0*/  LOP3.LUT R15, R15, 0x55555555, RZ, 0xc0, !PT ;  /* 0x555555550f0f7812 */ /* 0x000fca00078ec0ff */
[----:B------:R-:W-:-:S05]  /*3e00*/  IMAD.IADD R15, R14, 0x1, -R15 ;  /* 0x000000010e0f7824 */ /* 0x000fca00078e0a0f */
[----:B------:R-:W-:Y:S02]  /*3e10*/  SHF.R.U32.HI R14, RZ, 0x2, R15 ;  /* 0x00000002ff0e7819 */ /* 0x000fe4000001160f */
[----:B------:R-:W-:Y:S02]  /*3e20*/  LOP3.LUT R15, R15, 0x33333333, RZ, 0xc0, !PT ;  /* 0x333333330f0f7812 */ /* 0x000fe400078ec0ff */
[----:B------:R-:W-:-:S05]  /*3e30*/  LOP3.LUT R14, R14, 0x33333333, RZ, 0xc0, !PT ;  /* 0x333333330e0e7812 */ /* 0x000fca00078ec0ff */
[----:B------:R-:W-:-:S05]  /*3e40*/  IMAD.IADD R14, R15, 0x1, R14 ;  /* 0x000000010f0e7824 */ /* 0x000fca00078e020e */
[----:B------:R-:W-:-:S04]  /*3e50*/  LEA.HI R14, R14, R14, RZ, 0x1c ;  /* 0x0000000e0e0e7211 */ /* 0x000fc800078fe0ff */
[----:B------:R-:W-:-:S05]  /*3e60*/  LOP3.LUT R14, R14, 0xf0f0f0f, RZ, 0xc0, !PT ;  /* 0x0f0f0f0f0e0e7812 */ /* 0x000fca00078ec0ff */
[----:B------:R-:W-:-:S05]  /*3e70*/  IMAD R11, R14, 0x1010101, RZ ;  /* 0x010101010e0b7824 */ /* 0x000fca00078e02ff */
[----:B------:R-:W-:Y:S02]  /*3e80*/  LEA.HI R11, R11, R0, RZ, 0x8 ;  /* 0x000000000b0b7211 */ /* 0x000fe400078f40ff */
        /* <DEDUP_REMOVED lines=11> */
[----:B------:R-:W-:Y:S02]  /*3f40*/  LOP3.LUT R11, R10, 0x55555555, RZ, 0xc0, !PT ;  /* 0x555555550a0b7812 */ /* 0x000fe400078ec0ff */
[----:B------:R-:W-:-:S04]  /*3f50*/  SHF.R.U32.HI R10, RZ, 0x1, R42 ;  /* 0x00000001ff0a7819 */ /* 0x000fc8000001162a */
[----:B------:R-:W-:-:S05]  /*3f60*/  LOP3.LUT R13, R10, 0x55555555, RZ, 0xc0, !PT ;  /* 0x555555550a0d7812 */ /* 0x000fca00078ec0ff */
[----:B------:R-:W-:-:S05]  /*3f70*/  IMAD.IADD R13, R42, 0x1, -R13 ;  /* 0x000000012a0d7824 */ /* 0x000fca00078e0a0d */
[----:B------:R-:W-:Y:S01]  /*3f80*/  SHF.R.U32.HI R10, RZ, 0x2, R13 ;  /* 0x00000002ff0a7819 */ /* 0x000fe2000001160d */
[----:B------:R-:W-:Y:S01]  /*3f90*/  IMAD.IADD R11, R40, 0x1, -R11 ;  /* 0x00000001280b7824 */ /* 0x000fe200078e0a0b */
[----:B------:R-:W-:Y:S02]  /*3fa0*/  LOP3.LUT R13, R13, 0x33333333, RZ, 0xc0, !PT ;  /* 0x333333330d0d7812 */ /* 0x000fe400078ec0ff */
[----:B------:R-:W-:-:S05]  /*3fb0*/  LOP3.LUT R10, R10, 0x33333333, RZ, 0xc0, !PT ;  /* 0x333333330a0a7812 */ /* 0x000fca00078ec0ff */
[----:B------:R-:W-:Y:S01]  /*3fc0*/  IMAD.IADD R13, R13, 0x1, R10 ;  /* 0x000000010d0d7824 */ /* 0x000fe200078e020a */
[----:B------:R-:W-:Y:S02]  /*3fd0*/  SHF.R.U32.HI R10, RZ, 0x2, R11 ;  /* 0x00000002ff0a7819 */ /* 0x000fe4000001160b */
[----:B------:R-:W-:Y:S02]  /*3fe0*/  LOP3.LUT R11, R11, 0x33333333, RZ, 0xc0, !PT ;  /* 0x333333330b0b7812 */ /* 0x000fe400078ec0ff */
[----:B------:R-:W-:-:S05]  /*3ff0*/  LOP3.LUT R10, R10, 0x33333333, RZ, 0xc0, !PT ;  /* 0x333333330a0a7812 */ /* 0x000fca00078ec0ff */
[----:B------:R-:W-:Y:S01]  /*4000*/  IMAD.IADD R10, R11, 0x1, R10 ;  /* 0x000000010b0a7824 */ /* 0x000fe200078e020a */
[----:B------:R-:W-:-:S04]  /*4010*/  LEA.HI R13, R13, R13, RZ, 0x1c ;  /* 0x0000000d0d0d7211 */ /* 0x000fc800078fe0ff */
[----:B------:R-:W-:-:S04]  /*4020*/  LEA.HI R10, R10, R10, RZ, 0x1c ;  /* 0x0000000a0a0a7211 */ /* 0x000fc800078fe0ff */
[----:B------:R-:W-:Y:S02]  /*4030*/  LOP3.LUT R10, R10, 0xf0f0f0f, RZ, 0xc0, !PT ;  /* 0x0f0f0f0f0a0a7812 */ /* 0x000fe400078ec0ff */
[----:B------:R-:W-:-:S03]  /*4040*/  LOP3.LUT R13, R13, 0xf0f0f0f, RZ, 0xc0, !PT ;  /* 0x0f0f0f0f0d0d7812 */ /* 0x000fc600078ec0ff */
[----:B------:R-:W-:Y:S02]  /*4050*/  IMAD R11, R10, 0x1010101, RZ ;  /* 0x010101010a0b7824 */ /* 0x000fe400078e02ff */
[----:B------:R-:W-:-:S03]  /*4060*/  IMAD R13, R13, 0x1010101, RZ ;  /* 0x010101010d0d7824 */ /* 0x000fc600078e02ff */
[----:B------:R-:W-:-:S04]  /*4070*/  LEA.HI R0, R11, R0, RZ, 0x8 ;  /* 0x000000000b007211 */ /* 0x000fc800078f40ff */
[----:B------:R-:W-:-:S07]  /*4080*/  LEA.HI R0, R13, R0, RZ, 0x8 ;  /* 0x000000000d007211 */ /* 0x000fce00078f40ff */
.L_x_39:
[----:B------:R-:W-:Y:S05]  /*4090*/  BSYNC.RECONVERGENT B1 ;  /* 0x0000000000017941 */ /* 0x000fea0003800200 */
.L_x_38:
[----:B------:R-:W-:Y:S05]  /*40a0*/  @!P2 BRA `(.L_x_33) ;  /* 0x0000000000f8a947 */ /* 0x000fea0003800000 */
[----:B------:R-:W-:Y:S01]  /*40b0*/  ISETP.NE.AND P1, PT, R48, 0x1, PT ;  /* 0x000000013000780c */ /* 0x000fe20003f25270 */
[----:B------:R-:W-:Y:S01]  /*40c0*/  BSSY.RECONVERGENT B1, `(.L_x_40) ;  /* 0x0000027000017945 */ /* 0x000fe20003800200 */
[----:B------:R-:W-:-:S04]  /*40d0*/  LOP3.LUT R10, R24, 0x1, RZ, 0xc0, !PT ;  /* 0x00000001180a7812 */ /* 0x000fc800078ec0ff */
[----:B------:R-:W-:-:S07]  /*40e0*/  ISETP.NE.U32.AND P2, PT, R10, 0x1, PT ;  /* 0x000000010a00780c */ /* 0x000fce0003f45070 */
[----:B------:R-:W-:Y:S06]  /*40f0*/  @!P1 BRA `(.L_x_41) ;  /* 0x00000000008c9947 */ /* 0x000fec0003800000 */
        /* <DEDUP_REMOVED lines=8> */
[----:B0-----:R-:W3:Y:S01]  /*4180*/  LD.E R34, desc[UR6][R12.64+0x4] ;  /* 0x000004060c227980 */ /* 0x001ee2000c101900 */
[----:B--2---:R-:W-:-:S03]  /*4190*/  LOP3.LUT R14, R15, R14, RZ, 0xc0, !PT ;  /* 0x0000000e0f0e7212 */ /* 0x004fc600078ec0ff */
[----:B------:R-:W3:Y:S01]  /*41a0*/  LD.E R15, desc[UR4][R10.64+0x4] ;  /* 0x000004040a0f7980 */ /* 0x000ee2000c101900 */
[----:B------:R-:W-:Y:S01]  /*41b0*/  VIADD R3, R3, 0x2 ;  /* 0x0000000203037836 */ /* 0x000fe20000000000 */
[----:B---3--:R-:W-:Y:S02]  /*41c0*/  LOP3.LUT R34, R34, R15, RZ, 0xc0, !PT ;  /* 0x0000000f22227212 */ /* 0x008fe400078ec0ff */
[----:B------:R-:W-:-:S04]  /*41d0*/  SHF.R.U32.HI R15, RZ, 0x1, R14 ;  /* 0x00000001ff0f7819 */ /* 0x000fc8000001160e */
[----:B------:R-:W-:-:S05]  /*41e0*/  LOP3.LUT R15, R15, 0x55555555, RZ, 0xc0, !PT ;  /* 0x555555550f0f7812 */ /* 0x000fca00078ec0ff */
[----:B------:R-:W-:Y:S01]  /*41f0*/  IMAD.IADD R15, R14, 0x1, -R15 ;  /* 0x000000010e0f7824 */ /* 0x000fe200078e0a0f */
[----:B------:R-:W-:-:S04]  /*4200*/  SHF.R.U32.HI R14, RZ, 0x1, R34 ;  /* 0x00000001ff0e7819 */ /* 0x000fc80000011622 */
[----:B------:R-:W-:Y:S02]  /*4210*/  LOP3.LUT R33, R14, 0x55555555, RZ, 0xc0, !PT ;  /* 0x555555550e217812 */ /* 0x000fe400078ec0ff */
[----:B------:R-:W-:-:S03]  /*4220*/  SHF.R.U32.HI R10, RZ, 0x2, R15 ;  /* 0x00000002ff0a7819 */ /* 0x000fc6000001160f */
[----:B------:R-:W-:Y:S01]  /*4230*/  IMAD.IADD R33, R34, 0x1, -R33 ;  /* 0x0000000122217824 */ /* 0x000fe200078e0a21 */
[----:B------:R-:W-:Y:S02]  /*4240*/  LOP3.LUT R15, R15, 0x33333333, RZ, 0xc0, !PT ;  /* 0x333333330f0f7812 */ /* 0x000fe400078ec0ff */
[----:B------:R-:W-:Y:S02]  /*4250*/  LOP3.LUT R10, R10, 0x33333333, RZ, 0xc0, !PT ;  /* 0x333333330a0a7812 */ /* 0x000fe400078ec0ff */
[----:B------:R-:W-:Y:S02]  /*4260*/  SHF.R.U32.HI R14, RZ, 0x2, R33 ;  /* 0x00000002ff0e7819 */ /* 0x000fe40000011621 */
[----:B------:R-:W-:Y:S01]  /*4270*/  LOP3.LUT R33, R33, 0x33333333, RZ, 0xc0, !PT ;  /* 0x3333333321217812 */ /* 0x000fe200078ec0ff */
[----:B------:R-:W-:Y:S01]  /*4280*/  IMAD.IADD R10, R15, 0x1, R10 ;  /* 0x000000010f0a7824 */ /* 0x000fe200078e020a */
[----:B------:R-:W-:-:S04]  /*4290*/  LOP3.LUT R14, R14, 0x33333333, RZ, 0xc0, !PT ;  /* 0x333333330e0e7812 */ /* 0x000fc800078ec0ff */
[----:B------:R-:W-:Y:S01]  /*42a0*/  LEA.HI R10, R10, R10, RZ, 0x1c ;  /* 0x0000000a0a0a7211 */ /* 0x000fe200078fe0ff */
[----:B------:R-:W-:-:S03]  /*42b0*/  IMAD.IADD R14, R33, 0x1, R14 ;  /* 0x00000001210e7824 */ /* 0x000fc600078e020e */
[----:B------:R-:W-:Y:S02]  /*42c0*/  LOP3.LUT R10, R10, 0xf0f0f0f, RZ, 0xc0, !PT ;  /* 0x0f0f0f0f0a0a7812 */ /* 0x000fe400078ec0ff */
[----:B------:R-:W-:-:S03]  /*42d0*/  LEA.HI R14, R14, R14, RZ, 0x1c ;  /* 0x0000000e0e0e7211 */ /* 0x000fc600078fe0ff */
[----:B------:R-:W-:Y:S01]  /*42e0*/  IMAD R11, R10, 0x1010101, RZ ;  /* 0x010101010a0b7824 */ /* 0x000fe200078e02ff */
[----:B------:R-:W-:-:S04]  /*42f0*/  LOP3.LUT R14, R14, 0xf0f0f0f, RZ, 0xc0, !PT ;  /* 0x0f0f0f0f0e0e7812 */ /* 0x000fc800078ec0ff */
[----:B------:R-:W-:Y:S01]  /*4300*/  LEA.HI R0, R11, R0, RZ, 0x8 ;  /* 0x000000000b007211 */ /* 0x000fe200078f40ff */
[----:B------:R-:W-:-:S05]  /*4310*/  IMAD R13, R14, 0x1010101, RZ ;  /* 0x010101010e0d7824 */ /* 0x000fca00078e02ff */
[----:B------:R-:W-:-:S07]  /*4320*/  LEA.HI R0, R13, R0, RZ, 0x8 ;  /* 0x000000000d007211 */ /* 0x000fce00078f40ff */
.L_x_41:
[----:B------:R-:W-:Y:S05]  /*4330*/  BSYNC.RECONVERGENT B1 ;  /* 0x0000000000017941 */ /* 0x000fea0003800200 */
.L_x_40:
[----:B------:R-:W-:Y:S05]  /*4340*/  @P2 BRA `(.L_x_33) ;  /* 0x0000000000502947 */ /* 0x000fea0003800000 */
[C---:B------:R-:W-:Y:S01]  /*4350*/  R2UR UR4, R50.reuse ;  /* 0x00000000320472ca */ /* 0x040fe200000e0000 */
[----:B-----5:R-:W-:Y:S01]  /*4360*/  IMAD.WIDE.U32 R8, R3, 0x4, R8 ;  /* 0x0000000403087825 */ /* 0x020fe200078e0008 */
[----:B------:R-:W-:Y:S02]  /*4370*/  R2UR UR5, R51 ;  /* 0x00000000330572ca */ /* 0x000fe400000e0000 */
[----:B------:R-:W-:Y:S01]  /*4380*/  R2UR UR6, R50 ;  /* 0x00000000320672ca */ /* 0x000fe200000e0000 */
[----:B------:R-:W-:Y:S01]  /*4390*/  IMAD.WIDE.U32 R6, R3, 0x4, R6 ;  /* 0x0000000403067825 */ /* 0x000fe200078e0006 */
[----:B------:R-:W-:-:S09]  /*43a0*/  R2UR UR7, R51 ;  /* 0x00000000330772ca */ /* 0x000fd200000e0000 */
[----:B------:R-:W2:Y:S04]  /*43b0*/  LD.E R8, desc[UR4][R8.64] ;  /* 0x0000000408087980 */ /* 0x000ea8000c101900 */
[----:B------:R-:W2:Y:S02]  /*43c0*/  LD.E R7, desc[UR6][R6.64] ;  /* 0x0000000606077980 */ /* 0x000ea4000c101900 */
[----:B--2---:R-:W-:-:S04]  /*43d0*/  LOP3.LUT R3, R7, R8, RZ, 0xc0, !PT ;  /* 0x0000000807037212 */ /* 0x004fc800078ec0ff */
        /* <DEDUP_REMOVED lines=10> */
[----:B------:R-:W-:-:S07]  /*4480*/  LEA.HI R0, R3, R0, RZ, 0x8 ;  /* 0x0000000003007211 */ /* 0x000fce00078f40ff */
.L_x_33:
[----:B------:R-:W-:Y:S05]  /*4490*/  BSYNC.RECONVERGENT B0 ;  /* 0x0000000000007941 */ /* 0x000fea0003800200 */
.L_x_32:
[----:B-----5:R-:W3:Y:S01]  /*44a0*/  I2F.F64.U32 R6, R0 ;  /* 0x0000000000067312 */ /* 0x020ee20000201800 */
[----:B------:R-:W-:Y:S01]  /*44b0*/  BSSY.RECONVERGENT B9, `(.L_x_42) ;  /* 0x00001bc000097945 */ /* 0x000fe20003800200 */
[----:B---3--:R-:W-:-:S14]  /*44c0*/  DSETP.GEU.AND P1, PT, R16, R6, PT ;  /* 0x000000061000722a */ /* 0x008fdc0003f2e000 */
[----:B------:R-:W-:Y:S05]  /*44d0*/  @P1 BRA `(.L_x_43) ;  /* 0x0000001800e41947 */ /* 0x000fea0003800000 */
[----:B--2---:R-:W-:Y:S01]  /*44e0*/  R2UR UR4, R50 ;  /* 0x00000000320472ca */ /* 0x004fe200000e0000 */
[----:B------:R-:W2:Y:S01]  /*44f0*/  LDL.64 R6, [R32] ;  /* 0x0000000020067983 */ /* 0x000ea20000100a00 */
[----:B------:R-:W-:-:S13]  /*4500*/  R2UR UR5, R51 ;  /* 0x00000000330572ca */ /* 0x000fda00000e0000 */
[----:B------:R-:W3:Y:S01]  /*4510*/  LDG.E R3, desc[UR4][R4.64] ;  /* 0x0000000404037981 */ /* 0x000ee2000c1e1900 */
[----:B------:R-:W-:Y:S01]  /*4520*/  BSSY.RECONVERGENT B0, `(.L_x_44) ;  /* 0x000005e000007945 */ /* 0x000fe20003800200 */
[----:B--2---:R-:W-:-:S05]  /*4530*/  IMAD.WIDE R6, R27, 0x4, R6 ;  /* 0x000000041b067825 */ /* 0x004fca00078e0206 */
[----:B---3--:R2:W-:Y:S01]  /*4540*/  ST.E desc[UR4][R6.64], R3 ;  /* 0x0000000306007985 */ /* 0x0085e2000c101904 */
[----:B------:R-:W-:Y:S05]  /*4550*/  @!P0 BRA `(.L_x_45) ;  /* 0x0000000400688947 */ /* 0x000fea0003800000 */
[----:B------:R-:W-:Y:S01]  /*4560*/  ISETP.GE.U32.AND P0, PT, R24, 0x4, PT ;  /* 0x000000041800780c */ /* 0x000fe20003f06070 */
[----:B------:R-:W-:Y:S01]  /*4570*/  BSSY.RECONVERGENT B1, `(.L_x_46) ;  /* 0x000002f000017945 */ /* 0x000fe20003800200 */
[----:B--2---:R-:W-:-:S11]  /*4580*/  IMAD.MOV.U32 R3, RZ, RZ, RZ ;  /* 0x000000ffff037224 */ /* 0x004fd600078e00ff */
[----:B------:R-:W-:Y:S05]  /*4590*/  @!P0 BRA `(.L_x_47) ;  /* 0x0000000000b08947 */ /* 0x000fea0003800000 */
[----:B------:R-:W-:Y:S01]  /*45a0*/  BSSY.RECONVERGENT B2, `(.L_x_48) ;  /* 0x000002a000027945 */ /* 0x000fe20003800200 */
[----:B------:R-:W-:-:S07]  /*45b0*/  IMAD.MOV.U32 R3, RZ, RZ, RZ ;  /* 0x000000ffff037224 */ /* 0x000fce00078e00ff */
.L_x_49:
[----:B------:R-:W-:Y:S01]  /*45c0*/  R2UR UR4, R50 ;  /* 0x00000000320472ca */ /* 0x000fe200000e0000 */
[----:B--2---:R-:W2:Y:S01]  /*45d0*/  LDL.64 R8, [R32+0x8] ;  /* 0x0000080020087983 */ /* 0x004ea20000100a00 */
[----:B------:R-:W-:-:S13]  /*45e0*/  R2UR UR5, R51 ;  /* 0x00000000330572ca */ /* 0x000fda00000e0000 */
[----:B------:R-:W3:Y:S01]  /*45f0*/  LDG.E.64 R6, desc[UR4][R4.64+0x8] ;  /* 0x0000080404067981 */ /* 0x000ee2000c1e1b00 */
[----:B------:R-:W-:Y:S02]  /*4600*/  R2UR UR6, R50 ;  /* 0x00000000320672ca */ /* 0x000fe400000e0000 */
[----:B------:R-:W-:Y:S01]  /*4610*/  R2UR UR7, R51 ;  /* 0x00000000330772ca */ /* 0x000fe200000e0000 */
[----:B--2---:R-:W-:-:S12]  /*4620*/  IMAD.WIDE.U32 R8, R3, 0x4, R8 ;  /* 0x0000000403087825 */ /* 0x004fd800078e0008 */
[----:B------:R-:W2:Y:S01]  /*4630*/  LD.E R11, desc[UR6][R8.64] ;  /* 0x00000006080b7980 */ /* 0x000ea2000c101900 */
[----:B---3--:R-:W-:-:S06]  /*4640*/  IMAD.WIDE.U32 R6, R3, 0x4, R6 ;  /* 0x0000000403067825 */ /* 0x008fcc00078e0006 */
[----:B------:R-:W2:Y:S02]  /*4650*/  LD.E R6, desc[UR4][R6.64] ;  /* 0x0000000406067980 */ /* 0x000ea4000c101900 */
[----:B--2---:R-:W-:-:S05]  /*4660*/  LOP3.LUT R15, R11, R6, RZ, 0xc0, !PT ;  /* 0x000000060b0f7212 */ /* 0x004fca00078ec0ff */
[----:B------:R2:W-:Y:S04]  /*4670*/  ST.E desc[UR4][R8.64], R15 ;  /* 0x0000000f08007985 */ /* 0x0005e8000c101904 */
[----:B------:R-:W3:Y:S04]  /*4680*/  LDG.E.64 R10, desc[UR6][R4.64+0x8] ;  /* 0x00000806040a7981 */ /* 0x000ee8000c1e1b00 */
[----:B------:R-:W4:Y:S01]  /*4690*/  LDL.64 R12, [R32+0x8] ;  /* 0x00000800200c7983 */ /* 0x000f220000100a00 */
[----:B---3--:R-:W-:-:S04]  /*46a0*/  IMAD.WIDE.U32 R10, R3, 0x4, R10 ;  /* 0x00000004030a7825 */ /* 0x008fc800078e000a */
[----:B----4-:R-:W-:Y:S02]  /*46b0*/  IMAD.WIDE.U32 R12, R3, 0x4, R12 ;  /* 0x00000004030c7825 */ /* 0x010fe400078e000c */
[----:B------:R-:W2:Y:S04]  /*46c0*/  LD.E R10, desc[UR4][R10.64+0x4] ;  /* 0x000004040a0a7980 */ /* 0x000ea8000c101900 */
        /* <DEDUP_REMOVED lines=13> */
[----:B------:R-:W-:Y:S01]  /*47a0*/  LOP3.LUT R6, R24, 0x7ffffffc, RZ, 0xc0, !PT ;  /* 0x7ffffffc18067812 */ /* 0x000fe200078ec0ff */
[----:B---3--:R-:W-:-:S04]  /*47b0*/  IMAD.WIDE.U32 R10, R3, 0x4, R10 ;  /* 0x00000004030a7825 */ /* 0x008fc800078e000a */
[C---:B----4-:R-:W-:Y:S02]  /*47c0*/  IMAD.WIDE.U32 R12, R3.reuse, 0x4, R12 ;  /* 0x00000004030c7825 */ /* 0x050fe400078e000c */
[----:B------:R-:W3:Y:S04]  /*47d0*/  LD.E R10, desc[UR4][R10.64+0xc] ;  /* 0x00000c040a0a7980 */ /* 0x000ee8000c101900 */
[----:B------:R-:W3:Y:S01]  /*47e0*/  LD.E R7, desc[UR6][R12.64+0xc] ;  /* 0x00000c060c077980 */ /* 0x000ee2000c101900 */
[----:B------:R-:W-:-:S05]  /*47f0*/  VIADD R3, R3, 0x4 ;  /* 0x0000000403037836 */ /* 0x000fca0000000000 */
[----:B------:R-:W-:Y:S02]  /*4800*/  ISETP.NE.AND P0, PT, R3, R6, PT ;  /* 0x000000060300720c */ /* 0x000fe40003f05270 */
[----:B---3--:R-:W-:-:S05]  /*4810*/  LOP3.LUT R7, R7, R10, RZ, 0xc0, !PT ;  /* 0x0000000a07077212 */ /* 0x008fca00078ec0ff */
[----:B------:R2:W-:Y:S06]  /*4820*/  ST.E desc[UR4][R12.64+0xc], R7 ;  /* 0x00000c070c007985 */ /* 0x0005ec000c101904 */
[----:B------:R-:W-:Y:S05]  /*4830*/  @P0 BRA `(.L_x_49) ;  /* 0xfffffffc00600947 */ /* 0x000fea000383ffff */
[----:B------:R-:W-:Y:S05]  /*4840*/  BSYNC.RECONVERGENT B2 ;  /* 0x0000000000027941 */ /* 0x000fea0003800200 */
.L_x_48:
[----:B------:R-:W-:-:S07]  /*4850*/  IMAD.MOV.U32 R3, RZ, RZ, R6 ;  /* 0x000000ffff037224 */ /* 0x000fce00078e0006 */
.L_x_47:
[----:B------:R-:W-:Y:S05]  /*4860*/  BSYNC.RECONVERGENT B1 ;  /* 0x0000000000017941 */ /* 0x000fea0003800200 */
.L_x_46:
[----:B------:R-:W-:-:S13]  /*4870*/  ISETP.NE.AND P0, PT, R48, RZ, PT ;  /* 0x000000ff3000720c */ /* 0x000fda0003f05270 */
[----:B------:R-:W-:Y:S05]  /*4880*/  @!P0 BRA `(.L_x_45) ;  /* 0x00000000009c8947 */ /* 0x000fea0003800000 */
        /* <DEDUP_REMOVED lines=9> */
[----:B------:R-:W2:Y:S01]  /*4920*/  LD.E R6, desc[UR4][R6.64] ;  /* 0x0000000406067980 */ /* 0x000ea2000c101900 */
[----:B------:R-:W-:Y:S02]  /*4930*/  ISETP.NE.AND P0, PT, R48, 0x1, PT ;  /* 0x000000013000780c */ /* 0x000fe40003f05270 */
[----:B--2---:R-:W-:-:S05]  /*4940*/  LOP3.LUT R11, R11, R6, RZ, 0xc0, !PT ;  /* 0x000000060b0b7212 */ /* 0x004fca00078ec0ff */
[----:B------:R3:W-:Y:S06]  /*4950*/  ST.E desc[UR4][R8.64], R11 ;  /* 0x0000000b08007985 */ /* 0x0007ec000c101904 */
[----:B------:R-:W-:Y:S05]  /*4960*/  @!P0 BRA `(.L_x_45) ;  /* 0x0000000000648947 */ /* 0x000fea0003800000 */
[----:B------:R-:W-:Y:S01]  /*4970*/  R2UR UR4, R50 ;  /* 0x00000000320472ca */ /* 0x000fe200000e0000 */
[----:B---3--:R-:W2:Y:S01]  /*4980*/  LDL.64 R8, [R32+0x8] ;  /* 0x0000080020087983 */ /* 0x008ea20000100a00 */
        /* <DEDUP_REMOVED lines=8> */
[----:B------:R-:W-:-:S13]  /*4a10*/  ISETP.NE.AND P0, PT, R48, 0x2, PT ;  /* 0x000000023000780c */ /* 0x000fda0003f05270 */
[----:B------:R-:W-:Y:S02]  /*4a20*/  @P0 R2UR UR6, R50 ;  /* 0x00000000320602ca */ /* 0x000fe400000e0000 */
[----:B------:R-:W-:Y:S02]  /*4a30*/  @P0 R2UR UR7, R51 ;  /* 0x00000000330702ca */ /* 0x000fe400000e0000 */
[----:B--2---:R-:W-:-:S05]  /*4a40*/  LOP3.LUT R15, R11, R6, RZ, 0xc0, !PT ;  /* 0x000000060b0f7212 */ /* 0x004fca00078ec0ff */
[----:B------:R4:W-:Y:S06]  /*4a50*/  ST.E desc[UR4][R8.64+0x4], R15 ;  /* 0x0000040f08007985 */ /* 0x0009ec000c101904 */
[----:B-1----:R-:W2:Y:S04]  /*4a60*/  @P0 LDG.E.64 R4, desc[UR6][R4.64+0x8] ;  /* 0x0000080604040981 */ /* 0x002ea8000c1e1b00 */
[----:B------:R-:W3:Y:S01]  /*4a70*/  @P0 LDL.64 R12, [R32+0x8] ;  /* 0x00000800200c0983 */ /* 0x000ee20000100a00 */
[----:B------:R-:W-:-:S02]  /*4a80*/  @P0 R2UR UR4, R50 ;  /* 0x00000000320402ca */ /* 0x000fc400000e0000 */
[----:B------:R-:W-:Y:S01]  /*4a90*/  @P0 R2UR UR5, R51 ;  /* 0x00000000330502ca */ /* 0x000fe200000e0000 */
[----:B--2---:R-:W-:-:S04]  /*4aa0*/  @P0 IMAD.WIDE.U32 R10, R3, 0x4, R4 ;  /* 0x00000004030a0825 */ /* 0x004fc800078e0004 */
[----:B---3--:R-:W-:-:S08]  /*4ab0*/  @P0 IMAD.WIDE.U32 R12, R3, 0x4, R12 ;  /* 0x00000004030c0825 */ /* 0x008fd000078e000c */
[----:B------:R-:W2:Y:S04]  /*4ac0*/  @P0 LD.E R10, desc[UR4][R10.64+0x8] ;  /* 0x000008040a0a0980 */ /* 0x000ea8000c101900 */
[----:B------:R-:W2:Y:S02]  /*4ad0*/  @P0 LD.E R3, desc[UR6][R12.64+0x8] ;  /* 0x000008060c030980 */ /* 0x000ea4000c101900 */
[----:B--2---:R-:W-:-:S05]  /*4ae0*/  @P0 LOP3.LUT R3, R3, R10, RZ, 0xc0, !PT ;  /* 0x0000000a03030212 */ /* 0x004fca00078ec0ff */
[----:B------:R4:W-:Y:S02]  /*4af0*/  @P0 ST.E desc[UR4][R12.64+0x8], R3 ;  /* 0x000008030c000985 */ /* 0x0009e4000c101904 */
.L_x_45:
[----:B------:R-:W-:Y:S05]  /*4b00*/  BSYNC.RECONVERGENT B0 ;  /* 0x0000000000007941 */ /* 0x000fea0003800200 */
.L_x_44:
[----:B------:R-:W5:Y:S01]  /*4b10*/  S2R R33, SR_TID.X ;  /* 0x0000000000217919 */ /* 0x000f620000002100 */
[----:B------:R-:W0:Y:S01]  /*4b20*/  S2UR UR5, SR_CgaCtaId ;  /* 0x00000000000579c3 */ /* 0x000e220000008800 */
[----:B------:R-:W-:Y:S01]  /*4b30*/  UMOV UR4, 0x400 ;  /* 0x0000040000047882 */ /* 0x000fe20000000000 */
[----:B-1----:R-:W-:Y:S01]  /*4b40*/  SHF.R.S32.HI R5, RZ, 0x1f, R47 ;  /* 0x0000001fff057819 */ /* 0x002fe2000001142f */
[----:B------:R-:W-:-:S04]  /*4b50*/  IMAD.WIDE.U32 R42, R47, R46, RZ ;  /* 0x0000002e2f2a7225 */ /* 0x000fc800078e00ff */
[----:B------:R-:W-:-:S04]  /*4b60*/  IMAD R5, R5, R46, RZ ;  /* 0x0000002e05057224 */ /* 0x000fc800078e02ff */
[----:B------:R-:W-:Y:S01]  /*4b70*/  IMAD.IADD R48, R43, 0x1, R5 ;  /* 0x000000012b307824 */ /* 0x000fe200078e0205 */
[----:B0-----:R-:W-:Y:S01]  /*4b80*/  ULEA UR4, UR5, UR4, 0x18 ;  /* 0x0000000405047291 */ /* 0x001fe2000f8ec0ff */
[----:B------:R-:W-:-:S05]  /*4b90*/  R2UR UR5, R51 ;  /* 0x00000000330572ca */ /* 0x000fca00000e0000 */
[----:B-----5:R-:W-:Y:S02]  /*4ba0*/  LEA R33, R33, UR4, 0x2 ;  /* 0x0000000421217c11 */ /* 0x020fe4000f8e10ff */
[----:B------:R-:W-:-:S03]  /*4bb0*/  R2UR UR4, R50 ;  /* 0x00000000320472ca */ /* 0x000fc600000e0000 */
[----:B--2-4-:R-:W0:Y:S02]  /*4bc0*/  LDS R3, [R33] ;  /* 0x0000000021037984 */ /* 0x014e240000000800 */
[----:B0-----:R-:W-:-:S04]  /*4bd0*/  IADD3 R5, P0, PT, R3, R42, RZ ;  /* 0x0000002a03057210 */ /* 0x001fc80007f1e0ff */
[----:B------:R-:W-:Y:S02]  /*4be0*/  LEA.HI.X.SX32 R6, R3, R48, 0x1, P0 ;  /* 0x0000003003067211 */ /* 0x000fe400000f0eff */
[----:B------:R-:W-:-:S04]  /*4bf0*/  LEA R4, P0, R5, R26, 0x4 ;  /* 0x0000001a05047211 */ /* 0x000fc800078020ff */
[----:B------:R-:W-:-:S06]  /*4c00*/  LEA.HI.X R5, R5, R25, R6, 0x4, P0 ;  /* 0x0000001905057211 */ /* 0x000fcc00000f2406 */
[----:B------:R-:W2:Y:S01]  /*4c10*/  LDG.E.64 R4, desc[UR4][R4.64] ;  /* 0x0000000404047981 */ /* 0x000ea2000c1e1b00 */
[C---:B------:R-:W-:Y:S01]  /*4c20*/  ISETP.GE.AND P0, PT, R27.reuse, RZ, PT ;  /* 0x000000ff1b00720c */ /* 0x040fe20003f06270 */
[----:B------:R-:W-:Y:S01]  /*4c30*/  BSSY.RECONVERGENT B8, `(.L_x_50) ;  /* 0x00000e3000087945 */ /* 0x000fe20003800200 */
[----:B------:R-:W-:Y:S01]  /*4c40*/  VIADD R34, R27, 0x1 ;  /* 0x000000011b227836 */ /* 0x000fe20000000000 */
[----:B------:R-:W-:Y:S01]  /*4c50*/  CS2R R6, SRZ ;  /* 0x0000000000067805 */ /* 0x000fe2000001ff00 */
[----:B--2---:R0:W-:Y:S09]  /*4c60*/  ST.E desc[UR4][R4.64], R0 ;  /* 0x0000000004007985 */ /* 0x0041f2000c101904 */
[----:B------:R-:W-:Y:S05]  /*4c70*/  @!P0 BRA `(.L_x_51) ;  /* 0x0000000c00788947 */ /* 0x000fea0003800000 */
[----:B------:R-:W-:Y:S01]  /*4c80*/  ISETP.GE.U32.AND P0, PT, R27, 0x3, PT ;  /* 0x000000031b00780c */ /* 0x000fe20003f06070 */
[----:B------:R-:W-:Y:S01]  /*4c90*/  BSSY.RECONVERGENT B7, `(.L_x_52) ;  /* 0x0000077000077945 */ /* 0x000fe20003800200 */
[----:B------:R-:W-:-:S11]  /*4ca0*/  IMAD.MOV.U32 R49, RZ, RZ, RZ ;  /* 0x000000ffff317224 */ /* 0x000fd600078e00ff */
[----:B------:R-:W-:Y:S05]  /*4cb0*/  @!P0 BRA `(.L_x_53) ;  /* 0x0000000400d08947 */ /* 0x000fea0003800000 */
[----:B------:R-:W-:Y:S01]  /*4cc0*/  BSSY.RECONVERGENT B6, `(.L_x_53) ;  /* 0x0000073000067945 */ /* 0x000fe20003800200 */
[----:B------:R-:W-:-:S07]  /*4cd0*/  IMAD.MOV.U32 R41, RZ, RZ, RZ ;  /* 0x000000ffff297224 */ /* 0x000fce00078e00ff */
.L_x_58:
[----:B0-----:R-:W2:Y:S01]  /*4ce0*/  LDL.64 R4, [R32] ;  /* 0x0000000020047983 */ /* 0x001ea20000100a00 */
[C---:B------:R-:W-:Y:S02]  /*4cf0*/  R2UR UR6, R50.reuse ;  /* 0x00000000320672ca */ /* 0x040fe400000e0000 */
[C---:B------:R-:W-:Y:S01]  /*4d00*/  R2UR UR7, R51.reuse ;  /* 0x00000000330772ca */ /* 0x040fe200000e0000 */
[----:B------:R-:W0:Y:S01]  /*4d10*/  LDS R3, [R33] ;  /* 0x0000000021037984 */ /* 0x000e220000000800 */
[----:B------:R-:W-:Y:S02]  /*4d20*/  R2UR UR4, R50 ;  /* 0x00000000320472ca */ /* 0x000fe400000e0000 */
[----:B------:R-:W-:Y:S02]  /*4d30*/  R2UR UR5, R51 ;  /* 0x00000000330572ca */ /* 0x000fe400000e0000 */
[----:B0-----:R-:W-:-:S04]  /*4d40*/  IADD3 R0, P0, PT, R3, R42, RZ ;  /* 0x0000002a03007210 */ /* 0x001fc80007f1e0ff */
[----:B------:R-:W-:Y:S02]  /*4d50*/  LEA.HI.X.SX32 R3, R3, R48, 0x1, P0 ;  /* 0x0000003003037211 */ /* 0x000fe400000f0eff */
[----:B------:R-:W-:-:S04]  /*4d60*/  LEA R10, P0, R0, R26, 0x4 ;  /* 0x0000001a000a7211 */ /* 0x000fc800078020ff */
[----:B---3--:R-:W-:-:S05]  /*4d70*/  LEA.HI.X R11, R0, R25, R3, 0x4, P0 ;  /* 0x00000019000b7211 */ /* 0x008fca00000f2403 */
[----:B------:R-:W3:Y:S01]  /*4d80*/  LDG.E.64 R6, desc[UR6][R10.64+0x8] ;  /* 0x000008060a067981 */ /* 0x000ee2000c1e1b00 */
[----:B--2---:R-:W-:-:S05]  /*4d90*/  IMAD.WIDE.U32 R4, R41, 0x4, R4 ;  /* 0x0000000429047825 */ /* 0x004fca00078e0004 */
[----:B------:R-:W2:Y:S01]  /*4da0*/  LD.E R0, desc[UR4][R4.64] ;  /* 0x0000000404007980 */ /* 0x000ea2000c101900 */
[----:B---3--:R-:W-:-:S05]  /*4db0*/  IMAD.WIDE.U32 R6, R41, 0x4, R6 ;  /* 0x0000000429067825 */ /* 0x008fca00078e0006 */
[----:B--2---:R0:W-:Y:S04]  /*4dc0*/  ST.E desc[UR4][R6.64], R0 ;  /* 0x0000000006007985 */ /* 0x0041e8000c101904 */
[----:B------:R-:W2:Y:S02]  /*4dd0*/  LDL.64 R8, [R32] ;  /* 0x0000000020087983 */ /* 0x000ea40000100a00 */
[----:B--2---:R-:W-:-:S06]  /*4de0*/  IMAD.WIDE.U32 R8, R41, 0x4, R8 ;  /* 0x0000000429087825 */ /* 0x004fcc00078e0008 */
[----:B------:R-:W2:Y:S01]  /*4df0*/  LD.E R8, desc[UR4][R8.64] ;  /* 0x0000000408087980 */ /* 0x000ea2000c101900 */
[----:B------:R-:W-:Y:S01]  /*4e00*/  MOV R35, 0x0 ;  /* 0x0000000000237802 */ /* 0x000fe20000000f00 */
[----:B------:R-:W1:Y:S03]  /*4e10*/  LDCU.64 UR4, c[0x4][0x18] ;  /* 0x01000300ff0477ac */ /* 0x000e660008000a00 */
[----:B------:R3:W4:Y:S01]  /*4e20*/  LDC.64 R10, c[0x4][R35] ;  /* 0x01000000230a7b82 */ /* 0x0007220000000a00 */
[----:B0-----:R-:W-:Y:S02]  /*4e30*/  IMAD.MOV.U32 R6, RZ, RZ, R30 ;  /* 0x000000ffff067224 */ /* 0x001fe400078e001e */
[----:B------:R-:W-:Y:S02]  /*4e40*/  IMAD.MOV.U32 R7, RZ, RZ, R31 ;  /* 0x000000ffff077224 */ /* 0x000fe400078e001f */
[----:B-1----:R-:W-:-:S02]  /*4e50*/  IMAD.U32 R4, RZ, RZ, UR4 ;  /* 0x00000004ff047e24 */ /* 0x002fc4000f8e00ff */
[----:B------:R-:W-:Y:S01]  /*4e60*/  IMAD.U32 R5, RZ, RZ, UR5 ;  /* 0x00000005ff057e24 */ /* 0x000fe2000f8e00ff */
[----:B--2-4-:R3:W-:Y:S06]  /*4e70*/  STL [R1], R8 ;  /* 0x0000000801007387 */ /* 0x0147ec0000100800 */
[----:B------:R-:W-:-:S07]  /*4e80*/  LEPC R20, `(.L_x_54) ;  /* 0x000000001014794e */ /* 0x000fce0000000000 */
[----:B---3--:R-:W-:Y:S05]  /*4e90*/  CALL.ABS.NOINC R10 ;  /* 0x000000000a007343 */ /* 0x008fea0003c00000 */
.L_x_54:
[----:B------:R-:W2:Y:S01]  /*4ea0*/  LDL.64 R4, [R32] ;  /* 0x0000000020047983 */ /* 0x000ea20000100a00 */
        /* <DEDUP_REMOVED lines=8> */
[----:B------:R-:W-:-:S05]  /*4f30*/  LEA.HI.X R7, R0, R25, R3, 0x4, P0 ;  /* 0x0000001900077211 */ /* 0x000fca00000f2403 */
        /* <DEDUP_REMOVED lines=8> */
[----:B------:R0:W1:Y:S01]  /*4fc0*/  LDC.64 R12, c[0x4][R35] ;  /* 0x01000000230c7b82 */ /* 0x0000620000000a00 */
[----:B------:R-:W3:Y:S01]  /*4fd0*/  LDCU.64 UR4, c[0x4][0x18] ;  /* 0x01000300ff0477ac */ /* 0x000ee20008000a00 */
[----:B------:R-:W-:Y:S02]  /*4fe0*/  IMAD.MOV.U32 R6, RZ, RZ, R30 ;  /* 0x000000ffff067224 */ /* 0x000fe400078e001e */
[----:B------:R-:W-:Y:S02]  /*4ff0*/  IMAD.MOV.U32 R7, RZ, RZ, R31 ;  /* 0x000000ffff077224 */ /* 0x000fe400078e001f */
[----:B---3--:R-:W-:Y:S02]  /*5000*/  IMAD.U32 R4, RZ, RZ, UR4 ;  /* 0x00000004ff047e24 */ /* 0x008fe4000f8e00ff */
[----:B------:R-:W-:Y:S01]  /*5010*/  IMAD.U32 R5, RZ, RZ, UR5 ;  /* 0x00000005ff057e24 */ /* 0x000fe2000f8e00ff */
[----:B-12---:R0:W-:Y:S06]  /*5020*/  STL [R1], R10 ;  /* 0x0000000a01007387 */ /* 0x0061ec0000100800 */
[----:B------:R-:W-:-:S07]  /*5030*/  LEPC R20, `(.L_x_55) ;  /* 0x000000001014794e */ /* 0x000fce0000000000 */
[----:B0-----:R-:W-:Y:S05]  /*5040*/  CALL.ABS.NOINC R12 ;  /* 0x000000000c007343 */ /* 0x001fea0003c00000 */
.L_x_55:
        /* <DEDUP_REMOVED lines=27> */
.L_x_56:
        /* <DEDUP_REMOVED lines=27> */
.L_x_57:
[----:B------:R-:W-:Y:S01]  /*53b0*/  VIADD R41, R41, 0x4 ;  /* 0x0000000429297836 */ /* 0x000fe20000000000 */
[----:B------:R-:W-:-:S04]  /*53c0*/  LOP3.LUT R49, R34, 0xfffffffc, RZ, 0xc0, !PT ;  /* 0xfffffffc22317812 */ /* 0x000fc800078ec0ff */
[----:B------:R-:W-:-:S13]  /*53d0*/  ISETP.NE.AND P0, PT, R41, R49, PT ;  /* 0x000000312900720c */ /* 0x000fda0003f05270 */
[----:B------:R-:W-:Y:S05]  /*53e0*/  @P0 BRA `(.L_x_58) ;  /* 0xfffffff8003c0947 */ /* 0x000fea000383ffff */
[----:B------:R-:W-:Y:S05]  /*53f0*/  BSYNC.RECONVERGENT B6 ;  /* 0x0000000000067941 */ /* 0x000fea0003800200 */
.L_x_53:
[----:B------:R-:W-:Y:S05]  /*5400*/  BSYNC.RECONVERGENT B7 ;  /* 0x0000000000077941 */ /* 0x000fea0003800200 */
.L_x_52:
[C---:B------:R-:W-:Y:S01]  /*5410*/  LOP3.LUT P0, RZ, R34.reuse, 0x3, RZ, 0xc0, !PT ;  /* 0x0000000322ff7812 */ /* 0x040fe2000780c0ff */
[----:B------:R-:W-:Y:S01]  /*5420*/  BSSY.RECONVERGENT B6, `(.L_x_59) ;  /* 0x0000062000067945 */ /* 0x000fe20003800200 */
[----:B------:R-:W-:-:S11]  /*5430*/  LOP3.LUT R6, R34, 0xfffffffc, RZ, 0xc0, !PT ;  /* 0xfffffffc22067812 */ /* 0x000fd600078ec0ff */
[----:B------:R-:W-:Y:S05]  /*5440*/  @!P0 BRA `(.L_x_60) ;  /* 0x00000004007c8947 */ /* 0x000fea0003800000 */
        /* <DEDUP_REMOVED lines=11> */
[----:B--2---:R-:W-:-:S06]  /*5500*/  IMAD.WIDE.U32 R4, R49, 0x4, R4 ;  /* 0x0000000431047825 */ /* 0x004fcc00078e0004 */
        /* <DEDUP_REMOVED lines=9> */
[----:B------:R-:W-:-:S04]  /*55a0*/  LOP3.LUT R35, R34, 0x3, RZ, 0xc0, !PT ;  /* 0x0000000322237812 */ /* 0x000fc800078ec0ff */
[----:B------:R-:W-:Y:S01]  /*55b0*/  ISETP.NE.AND P0, PT, R35, 0x1, PT ;  /* 0x000000012300780c */ /* 0x000fe20003f05270 */
[----:B0-----:R-:W-:Y:S02]  /*55c0*/  IMAD.MOV.U32 R6, RZ, RZ, R30 ;  /* 0x000000ffff067224 */ /* 0x001fe400078e001e */
[----:B------:R-:W-:Y:S01]  /*55d0*/  IMAD.MOV.U32 R7, RZ, RZ, R31 ;  /* 0x000000ffff077224 */ /* 0x000fe200078e001f */
[----:B------:R-:W-:Y:S01]  /*55e0*/  P2R R0, PR, RZ, 0x1 ;  /* 0x00000001ff007803 */ /* 0x000fe20000000000 */
[----:B-1----:R-:W-:Y:S02]  /*55f0*/  IMAD.U32 R4, RZ, RZ, UR4 ;  /* 0x00000004ff047e24 */ /* 0x002fe4000f8e00ff */
[----:B------:R-:W-:Y:S01]  /*5600*/  IMAD.U32 R5, RZ, RZ, UR5 ;  /* 0x00000005ff057e24 */ /* 0x000fe2000f8e00ff */
[----:B--2-4-:R3:W-:Y:S06]  /*5610*/  STL [R1], R8 ;  /* 0x0000000801007387 */ /* 0x0147ec0000100800 */
[----:B------:R-:W-:-:S07]  /*5620*/  LEPC R20, `(.L_x_61) ;  /* 0x000000001014794e */ /* 0x000fce0000000000 */
[----:B---3--:R-:W-:Y:S05]  /*5630*/  CALL.ABS.NOINC R10 ;  /* 0x000000000a007343 */ /* 0x008fea0003c00000 */
.L_x_61:
[----:B------:R-:W-:Y:S01]  /*5640*/  ISETP.NE.AND P6, PT, R35, 0x1, PT ;  /* 0x000000012300780c */ /* 0x000fe20003fc5270 */
[----:B------:R-:W-:-:S12]  /*5650*/  VIADD R6, R49, 0x1 ;  /* 0x0000000131067836 */ /* 0x000fd80000000000 */
[----:B------:R-:W-:Y:S05]  /*5660*/  @!P6 BRA `(.L_x_60) ;  /* 0x0000000000f4e947 */ /* 0x000fea0003800000 */
        /* <DEDUP_REMOVED lines=18> */
[----:B------:R1:W3:Y:S01]  /*5790*/  LDC.64 R10, c[0x4][R40] ;  /* 0x01000000280a7b82 */ /* 0x0002e20000000a00 */
[----:B------:R-:W4:Y:S01]  /*57a0*/  LDCU.64 UR4, c[0x4][0x18] ;  /* 0x01000300ff0477ac */ /* 0x000f220008000a00 */
[----:B------:R-:W-:-:S04]  /*57b0*/  LOP3.LUT R35, R34, 0x3, RZ, 0xc0, !PT ;  /* 0x0000000322237812 */ /* 0x000fc800078ec0ff */
[----:B------:R-:W-:Y:S01]  /*57c0*/  ISETP.NE.AND P0, PT, R35, 0x2, PT ;  /* 0x000000022300780c */ /* 0x000fe20003f05270 */
[----:B0-----:R-:W-:Y:S02]  /*57d0*/  IMAD.MOV.U32 R6, RZ, RZ, R30 ;  /* 0x000000ffff067224 */ /* 0x001fe400078e001e */
[----:B------:R-:W-:Y:S01]  /*57e0*/  IMAD.MOV.U32 R7, RZ, RZ, R31 ;  /* 0x000000ffff077224 */ /* 0x000fe200078e001f */
[----:B------:R-:W-:Y:S01]  /*57f0*/  P2R R0, PR, RZ, 0x1 ;  /* 0x00000001ff007803 */ /* 0x000fe20000000000 */
[----:B----4-:R-:W-:Y:S02]  /*5800*/  IMAD.U32 R4, RZ, RZ, UR4 ;  /* 0x00000004ff047e24 */ /* 0x010fe4000f8e00ff */
[----:B------:R-:W-:Y:S01]  /*5810*/  IMAD.U32 R5, RZ, RZ, UR5 ;  /* 0x00000005ff057e24 */ /* 0x000fe2000f8e00ff */
[----:B--23--:R1:W-:Y:S06]  /*5820*/  STL [R1], R8 ;  /* 0x0000000801007387 */ /* 0x00c3ec0000100800 */
[----:B------:R-:W-:-:S07]  /*5830*/  LEPC R20, `(.L_x_62) ;  /* 0x000000001014794e */ /* 0x000fce0000000000 */
[----:B-1----:R-:W-:Y:S05]  /*5840*/  CALL.ABS.NOINC R10 ;  /* 0x000000000a007343 */ /* 0x002fea0003c00000 */
.L_x_62:
        /* <DEDUP_REMOVED lines=21> */
[----:B------:R-:W1:Y:S01]  /*59a0*/  LDC.64 R40, c[0x4][R40] ;  /* 0x0100000028287b82 */ /* 0x000e620000000a00 */
        /* <DEDUP_REMOVED lines=8> */
.L_x_63:
[----:B------:R-:W-:-:S07]  /*5a30*/  VIADD R6, R49, 0x3 ;  /* 0x0000000331067836 */ /* 0x000fce0000000000 */
.L_x_60:
[----:B------:R-:W-:Y:S05]  /*5a40*/  BSYNC.RECONVERGENT B6 ;  /* 0x0000000000067941 */ /* 0x000fea0003800200 */
.L_x_59:
[----:B------:R-:W-:-:S07]  /*5a50*/  IMAD.MOV.U32 R7, RZ, RZ, RZ ;  /* 0x000000ffff077224 */ /* 0x000fce00078e00ff */
.L_x_51:
[----:B------:R-:W-:Y:S05]  /*5a60*/  BSYNC.RECONVERGENT B8 ;  /* 0x0000000000087941 */ /* 0x000fea0003800200 */
.L_x_50:
[----:B------:R-:W1:Y:S01]  /*5a70*/  LDS R3, [R33] ;  /* 0x0000000021037984 */ /* 0x000e620000000800 */
[----:B------:R-:W-:Y:S02]  /*5a80*/  R2UR UR4, R50 ;  /* 0x00000000320472ca */ /* 0x000fe400000e0000 */
[----:B------:R-:W-:Y:S02]  /*5a90*/  R2UR UR5, R51 ;  /* 0x00000000330572ca */ /* 0x000fe400000e0000 */
[----:B-1----:R-:W-:-:S04]  /*5aa0*/  IADD3 R42, P0, PT, R3, R42, RZ ;  /* 0x0000002a032a7210 */ /* 0x002fc80007f1e0ff */
[----:B------:R-:W-:Y:S02]  /*5ab0*/  LEA.HI.X.SX32 R3, R3, R48, 0x1, P0 ;  /* 0x0000003003037211 */ /* 0x000fe400000f0eff */
[----:B0-----:R-:W-:-:S04]  /*5ac0*/  LEA R4, P0, R42, R26, 0x4 ;  /* 0x0000001a2a047211 */ /* 0x001fc800078020ff */
[----:B------:R-:W-:-:S06]  /*5ad0*/  LEA.HI.X R5, R42, R25, R3, 0x4, P0 ;  /* 0x000000192a057211 */ /* 0x000fcc00000f2403 */
[----:B------:R-:W2:Y:S01]  /*5ae0*/  LDG.E.64 R4, desc[UR4][R4.64+0x8] ;  /* 0x0000080404047981 */ /* 0x000ea2000c1e1b00 */
[----:B---3--:R-:W-:Y:S01]  /*5af0*/  IMAD.MOV.U32 R8, RZ, RZ, R18 ;  /* 0x000000ffff087224 */ /* 0x008fe200078e0012 */
[----:B------:R-:W-:Y:S01]  /*5b00*/  MOV R20, 0x5c60 ;  /* 0x00005c6000147802 */ /* 0x000fe20000000f00 */
[----:B------:R-:W-:Y:S02]  /*5b10*/  IMAD.MOV.U32 R9, RZ, RZ, R19 ;  /* 0x000000ffff097224 */ /* 0x000fe400078e0013 */
[----:B------:R-:W-:Y:S02]  /*5b20*/  IMAD.MOV.U32 R12, RZ, RZ, R24 ;  /* 0x000000ffff0c7224 */ /* 0x000fe400078e0018 */
[----:B------:R-:W-:Y:S02]  /*5b30*/  IMAD.MOV.U32 R13, RZ, RZ, R2 ;  /* 0x000000ffff0d7224 */ /* 0x000fe400078e0002 */
[----:B------:R-:W-:Y:S02]  /*5b40*/  IMAD.MOV.U32 R14, RZ, RZ, R16 ;  /* 0x000000ffff0e7224 */ /* 0x000fe400078e0010 */
[----:B------:R-:W-:-:S02]  /*5b50*/  IMAD.MOV.U32 R15, RZ, RZ, R17 ;  /* 0x000000ffff0f7224 */ /* 0x000fc400078e0011 */
[----:B------:R-:W-:Y:S01]  /*5b60*/  IMAD.MOV.U32 R21, RZ, RZ, 0x0 ;  /* 0x00000000ff157424 */ /* 0x000fe200078e00ff */
[----:B--2---:R-:W-:Y:S01]  /*5b70*/  LEA R10, P0, R6, R4, 0x2 ;  /* 0x00000004060a7211 */ /* 0x004fe200078010ff */
[----:B------:R-:W-:-:S03]  /*5b80*/  IMAD.MOV.U32 R4, RZ, RZ, R29 ;  /* 0x000000ffff047224 */ /* 0x000fc600078e001d */
[----:B------:R-:W-:Y:S01]  /*5b90*/  LEA.HI.X R11, R6, R5, R7, 0x2, P0 ;  /* 0x00000005060b7211 */ /* 0x000fe200000f1407 */
[----:B------:R-:W-:Y:S01]  /*5ba0*/  IMAD.MOV.U32 R6, RZ, RZ, R34 ;  /* 0x000000ffff067224 */ /* 0x000fe200078e0022 */
[----:B------:R-:W-:Y:S01]  /*5bb0*/  ISETP.GE.AND P0, PT, R2, 0x1, PT ;  /* 0x000000010200780c */ /* 0x000fe20003f06270 */
[----:B------:R-:W-:Y:S02]  /*5bc0*/  VIADD R7, R45, 0x1 ;  /* 0x000000012d077836 */ /* 0x000fe40000000000 */
[----:B------:R0:W-:Y:S01]  /*5bd0*/  ST.E desc[UR4][R10.64], RZ ;  /* 0x000000ff0a007985 */ /* 0x0001e2000c101904 */
[----:B------:R-:W-:-:S03]  /*5be0*/  IMAD.MOV.U32 R5, RZ, RZ, R28 ;  /* 0x000000ffff057224 */ /* 0x000fc600078e001c */
[----:B------:R-:W1:Y:S01]  /*5bf0*/  LDS R0, [R33] ;  /* 0x0000000021007984 */ /* 0x000e620000000800 */
[----:B0-----:R-:W-:Y:S02]  /*5c00*/  IMAD.MOV.U32 R10, RZ, RZ, R26 ;  /* 0x000000ffff0a7224 */ /* 0x001fe400078e001a */
[----:B------:R-:W-:Y:S02]  /*5c10*/  IMAD.MOV.U32 R11, RZ, RZ, R25 ;  /* 0x000000ffff0b7224 */ /* 0x000fe400078e0019 */
[----:B-1----:R-:W-:-:S05]  /*5c20*/  VIADD R0, R0, 0x1 ;  /* 0x0000000100007836 */ /* 0x002fca0000000000 */
[----:B------:R0:W-:Y:S02]  /*5c30*/  STS [R33], R0 ;  /* 0x0000000021007388 */ /* 0x0001e40000000800 */
[----:B0-----:R-:W-:-:S07]  /*5c40*/  P2R R0, PR, RZ, 0x1 ;  /* 0x00000001ff007803 */ /* 0x001fce0000000000 */
[----:B------:R-:W-:Y:S05]  /*5c50*/  CALL.REL.NOINC `($_Z8gpu_findP4DataP4statiidPi$_Z4findP3PreiP4DataiP4statiid) ;  /* 0xffffffcc002c7944 */ /* 0x000fea0003c3ffff */
[----:B------:R-:W-:-:S13]  /*5c60*/  ISETP.GE.AND P6, PT, R2, 0x1, PT ;  /* 0x000000010200780c */ /* 0x000fda0003fc6270 */
[----:B------:R-:W-:Y:S05]  /*5c70*/  @!P6 BRA `(.L_x_43) ;  /* 0x0000000000fce947 */ /* 0x000fea0003800000 */
[----:B------:R-:W0:Y:S01]  /*5c80*/  LDCU UR4, c[0x0][0x2f8] ;  /* 0x00005f00ff0477ac */ /* 0x000e220008000800 */
[----:B------:R-:W1:Y:S01]  /*5c90*/  LDC.64 R34, c[0x0][0x358] ;  /* 0x0000d600ff227b82 */ /* 0x000e620000000a00 */
[----:B------:R-:W-:Y:S01]  /*5ca0*/  ISETP.GE.U32.AND P0, PT, R2, 0x4, PT ;  /* 0x000000040200780c */ /* 0x000fe20003f06070 */
[----:B------:R-:W-:Y:S01]  /*5cb0*/  BSSY.RECONVERGENT B0, `(.L_x_64) ;  /* 0x0000021000007945 */ /* 0x000fe20003800200 */
[----:B------:R-:W-:Y:S02]  /*5cc0*/  IMAD.MOV.U32 R3, RZ, RZ, RZ ;  /* 0x000000ffff037224 */ /* 0x000fe400078e00ff */
[----:B0-----:R-:W-:-:S09]  /*5cd0*/  VIADD R12, R29, -UR4 ;  /* 0x800000041d0c7c36 */ /* 0x001fd20008000000 */
[----:B------:R-:W-:Y:S05]  /*5ce0*/  @!P0 BRA `(.L_x_65) ;  /* 0x0000000000748947 */ /* 0x000fea0003800000 */
[----:B------:R-:W-:Y:S01]  /*5cf0*/  BSSY.RECONVERGENT B1, `(.L_x_66) ;  /* 0x000001b000017945 */ /* 0x000fe20003800200 */
[----:B------:R-:W-:Y:S01]  /*5d00*/  IMAD.MOV.U32 R3, RZ, RZ, RZ ;  /* 0x000000ffff037224 */ /* 0x000fe200078e00ff */
[----:B------:R-:W-:-:S07]  /*5d10*/  LOP3.LUT R0, R2, 0x7ffffffc, RZ, 0xc0, !PT ;  /* 0x7ffffffc02007812 */ /* 0x000fce00078ec0ff */
.L_x_67:
[----:B-1----:R-:W-:Y:S01]  /*5d20*/  R2UR UR4, R34 ;  /* 0x00000000220472ca */ /* 0x002fe200000e0000 */
[----:B------:R-:W2:Y:S01]  /*5d30*/  LDL.64 R6, [R12+0x8] ;  /* 0x000008000c067983 */ /* 0x000ea20000100a00 */
[----:B------:R-:W-:Y:S01]  /*5d40*/  R2UR UR5, R35 ;  /* 0x00000000230572ca */ /* 0x000fe200000e0000 */
[----:B------:R-:W-:-:S12]  /*5d50*/  IMAD.WIDE.U32 R4, R3, 0x4, R22 ;  /* 0x0000000403047825 */ /* 0x000fd800078e0016 */
[----:B------:R-:W3:Y:S01]  /*5d60*/  LD.E R13, desc[UR4][R4.64] ;  /* 0x00000004040d7980 */ /* 0x000ee2000c101900 */
[----:B------:R-:W-:Y:S02]  /*5d70*/  R2UR UR6, R34 ;  /* 0x00000000220672ca */ /* 0x000fe400000e0000 */
[----:B------:R-:W-:Y:S01]  /*5d80*/  R2UR UR7, R35 ;  /* 0x00000000230772ca */ /* 0x000fe200000e0000 */
[----:B--2---:R-:W-:-:S05]  /*5d90*/  IMAD.WIDE.U32 R6, R3, 0x4, R6 ;  /* 0x0000000403067825 */ /* 0x004fca00078e0006 */
[----:B---3--:R0:W-:Y:S04]  /*5da0*/  ST.E desc[UR4][R6.64], R13 ;  /* 0x0000000d06007985 */ /* 0x0081e8000c101904 */
[----:B------:R-:W2:Y:S04]  /*5db0*/  LDL.64 R8, [R12+0x8] ;  /* 0x000008000c087983 */ /* 0x000ea80000100a00 */
[----:B------:R-:W3:Y:S01]  /*5dc0*/  LD.E R15, desc[UR6][R4.64+0x4] ;  /* 0x00000406040f7980 */ /* 0x000ee2000c101900 */
[----:B--2---:R-:W-:-:S05]  /*5dd0*/  IMAD.WIDE.U32 R8, R3, 0x4, R8 ;  /* 0x0000000403087825 */ /* 0x004fca00078e0008 */
[----:B---3--:R2:W-:Y:S04]  /*5de0*/  ST.E desc[UR4][R8.64+0x4], R15 ;  /* 0x0000040f08007985 */ /* 0x0085e8000c101904 */
[----:B------:R-:W3:Y:S04]  /*5df0*/  LDL.64 R10, [R12+0x8] ;  /* 0x000008000c0a7983 */ /* 0x000ee80000100a00 */
[----:B------:R-:W4:Y:S01]  /*5e00*/  LD.E R33, desc[UR6][R4.64+0x8] ;  /* 0x0000080604217980 */ /* 0x000f22000c101900 */
[----:B---3--:R-:W-:-:S05]  /*5e10*/  IMAD.WIDE.U32 R10, R3, 0x4, R10 ;  /* 0x00000004030a7825 */ /* 0x008fca00078e000a */
[----:B----4-:R2:W-:Y:S04]  /*5e20*/  ST.E desc[UR4][R10.64+0x8], R33 ;  /* 0x000008210a007985 */ /* 0x0105e8000c101904 */
[----:B0-----:R-:W3:Y:S04]  /*5e30*/  LDL.64 R6, [R12+0x8] ;  /* 0x000008000c067983 */ /* 0x001ee80000100a00 */
[----:B------:R-:W4:Y:S01]  /*5e40*/  LD.E R13, desc[UR6][R4.64+0xc] ;  /* 0x00000c06040d7980 */ /* 0x000f22000c101900 */
[----:B---3--:R-:W-:-:S04]  /*5e50*/  IMAD.WIDE.U32 R6, R3, 0x4, R6 ;  /* 0x0000000403067825 */ /* 0x008fc800078e0006 */
[----:B------:R-:W-:-:S05]  /*5e60*/  VIADD R3, R3, 0x4 ;  /* 0x0000000403037836 */ /* 0x000fca0000000000 */
[----:B------:R-:W-:Y:S01]  /*5e70*/  ISETP.NE.AND P0, PT, R3, R0, PT ;  /* 0x000000000300720c */ /* 0x000fe20003f05270 */
[----:B----4-:R2:W-:-:S12]  /*5e80*/  ST.E desc[UR4][R6.64+0xc], R13 ;  /* 0x00000c0d06007985 */ /* 0x0105d8000c101904 */
[----:B--2---:R-:W-:Y:S05]  /*5e90*/  @P0 BRA `(.L_x_67) ;  /* 0xfffffffc00a00947 */ /* 0x004fea000383ffff */
[----:B------:R-:W-:Y:S05]  /*5ea0*/  BSYNC.RECONVERGENT B1 ;  /* 0x0000000000017941 */ /* 0x000fea0003800200 */
.L_x_66:
[----:B------:R-:W-:-:S07]  /*5eb0*/  IMAD.MOV.U32 R3, RZ, RZ, R0 ;  /* 0x000000ffff037224 */ /* 0x000fce00078e0000 */
.L_x_65:
[----:B------:R-:W-:Y:S05]  /*5ec0*/  BSYNC.RECONVERGENT B0 ;  /* 0x0000000000007941 */ /* 0x000fea0003800200 */
.L_x_64:
[----:B------:R-:W-:-:S04]  /*5ed0*/  LOP3.LUT R0, R2, 0x3, RZ, 0xc0, !PT ;  /* 0x0000000302007812 */ /* 0x000fc800078ec0ff */
[----:B------:R-:W-:-:S13]  /*5ee0*/  ISETP.NE.AND P0, PT, R0, RZ, PT ;  /* 0x000000ff0000720c */ /* 0x000fda0003f05270 */
[----:B------:R-:W-:Y:S05]  /*5ef0*/  @!P0 BRA `(.L_x_43) ;  /* 0x00000000005c8947 */ /* 0x000fea0003800000 */
[----:B-1----:R-:W-:Y:S01]  /*5f00*/  R2UR UR4, R34 ;  /* 0x00000000220472ca */ /* 0x002fe200000e0000 */
[----:B------:R-:W2:Y:S01]  /*5f10*/  LDL.64 R4, [R12+0x8] ;  /* 0x000008000c047983 */ /* 0x000ea20000100a00 */
[----:B------:R-:W-:Y:S01]  /*5f20*/  R2UR UR5, R35 ;  /* 0x00000000230572ca */ /* 0x000fe200000e0000 */
[----:B------:R-:W-:-:S12]  /*5f30*/  IMAD.WIDE.U32 R6, R3, 0x4, R22 ;  /* 0x0000000403067825 */ /* 0x000fd800078e0016 */
[----:B------:R-:W3:Y:S01]  /*5f40*/  LD.E R9, desc[UR4][R6.64] ;  /* 0x0000000406097980 */ /* 0x000ee2000c101900 */
[----:B------:R-:W-:Y:S01]  /*5f50*/  ISETP.NE.AND P0, PT, R0, 0x1, PT ;  /* 0x000000010000780c */ /* 0x000fe20003f05270 */
[----:B--2---:R-:W-:-:S05]  /*5f60*/  IMAD.WIDE.U32 R4, R3, 0x4, R4 ;  /* 0x0000000403047825 */ /* 0x004fca00078e0004 */
[----:B---3--:R3:W-:Y:S07]  /*5f70*/  ST.E desc[UR4][R4.64], R9 ;  /* 0x0000000904007985 */ /* 0x0087ee000c101904 */
[----:B------:R-:W-:Y:S05]  /*5f80*/  @!P0 BRA `(.L_x_43) ;  /* 0x0000000000388947 */ /* 0x000fea0003800000 */
[----:B------:R-:W-:Y:S01]  /*5f90*/  R2UR UR4, R34 ;  /* 0x00000000220472ca */ /* 0x000fe200000e0000 */
[----:B---3--:R-:W2:Y:S01]  /*5fa0*/  LDL.64 R4, [R12+0x8] ;  /* 0x000008000c047983 */ /* 0x008ea20000100a00 */
[----:B------:R-:W-:-:S13]  /*5fb0*/  R2UR UR5, R35 ;  /* 0x00000000230572ca */ /* 0x000fda00000e0000 */
[----:B------:R-:W3:Y:S01]  /*5fc0*/  LD.E R9, desc[UR4][R6.64+0x4] ;  /* 0x0000040406097980 */ /* 0x000ee2000c101900 */
[----:B------:R-:W-:Y:S01]  /*5fd0*/  ISETP.NE.AND P0, PT, R0, 0x2, PT ;  /* 0x000000020000780c */ /* 0x000fe20003f05270 */
[----:B--2---:R-:W-:-:S05]  /*5fe0*/  IMAD.WIDE.U32 R4, R3, 0x4, R4 ;  /* 0x0000000403047825 */ /* 0x004fca00078e0004 */
[----:B---3--:R4:W-:Y:S07]  /*5ff0*/  ST.E desc[UR4][R4.64+0x4], R9 ;  /* 0x0000040904007985 */ /* 0x0089ee000c101904 */
[----:B------:R-:W-:Y:S05]  /*6000*/  @!P0 BRA `(.L_x_43) ;  /* 0x0000000000188947 */ /* 0x000fea0003800000 */
[----:B------:R-:W-:Y:S01]  /*6010*/  R2UR UR4, R34 ;  /* 0x00000000220472ca */ /* 0x000fe200000e0000 */
[----:B----4-:R-:W2:Y:S01]  /*6020*/  LDL.64 R4, [R12+0x8] ;  /* 0x000008000c047983 */ /* 0x010ea20000100a00 */
[----:B------:R-:W-:-:S13]  /*6030*/  R2UR UR5, R35 ;  /* 0x00000000230572ca */ /* 0x000fda00000e0000 */
[----:B------:R-:W3:Y:S01]  /*6040*/  LD.E R7, desc[UR4][R6.64+0x8] ;  /* 0x0000080406077980 */ /* 0x000ee2000c101900 */
[----:B--2---:R-:W-:-:S05]  /*6050*/  IMAD.WIDE.U32 R4, R3, 0x4, R4 ;  /* 0x0000000403047825 */ /* 0x004fca00078e0004 */
[----:B---3--:R0:W-:Y:S02]  /*6060*/  ST.E desc[UR4][R4.64+0x8], R7 ;  /* 0x0000080704007985 */ /* 0x0081e4000c101904 */
.L_x_43:
[----:B------:R-:W-:Y:S05]  /*6070*/  BSYNC.RECONVERGENT B9 ;  /* 0x0000000000097941 */ /* 0x000fea0003800200 */
.L_x_42:
[----:B------:R-:W-:-:S05]  /*6080*/  VIADD R45, R45, 0x1 ;  /* 0x000000012d2d7836 */ /* 0x000fca0000000000 */
[----:B------:R-:W-:-:S13]  /*6090*/  ISETP.NE.AND P0, PT, R45, R2, PT ;  /* 0x000000022d00720c */ /* 0x000fda0003f05270 */
[----:B------:R-:W-:Y:S05]  /*60a0*/  @P0 BRA `(.L_x_68) ;  /* 0xffffffd000480947 */ /* 0x000fea000383ffff */
.L_x_31:
[----:B------:R-:W-:Y:S05]  /*60b0*/  BSYNC.RECONVERGENT B10 ;  /* 0x00000000000a7941 */ /* 0x000fea0003800200 */
.L_x_30:
[----:B------:R-:W-:Y:S01]  /*60c0*/  MOV R0, 0x10 ;  /* 0x0000001000007802 */ /* 0x000fe20000000f00 */
[----:B01-34-:R-:W-:Y:S02]  /*60d0*/  IMAD.MOV.U32 R4, RZ, RZ, R22 ;  /* 0x000000ffff047224 */ /* 0x01bfe400078e0016 */
[----:B--2---:R-:W-:Y:S01]  /*60e0*/  IMAD.MOV.U32 R5, RZ, RZ, R23 ;  /* 0x000000ffff057224 */ /* 0x004fe200078e0017 */
[----:B------:R0:W1:Y:S06]  /*60f0*/  LDC.64 R2, c[0x4][R0] ;  /* 0x0100000000027b82 */ /* 0x00006c0000000a00 */
[----:B------:R-:W-:-:S07]  /*6100*/  LEPC R20, `(.L_x_69) ;  /* 0x000000001014794e */ /* 0x000fce0000000000 */
[----:B01----:R-:W-:Y:S05]  /*6110*/  CALL.ABS.NOINC R2 ;  /* 0x0000000002007343 */ /* 0x003fea0003c00000 */
.L_x_69:
[----:B------:R-:W2:Y:S01]  /*6120*/  LDL R20, [R1+0x1c] ;  /* 0x00001c0001147983 */ /* 0x000ea20000100800 */
[----:B------:R0:W-:Y:S05]  /*6130*/  BMOV.32 B6, R44 ;  /* 0x0000002c06007356 */ /* 0x0001ea0000000000 */
[----:B------:R-:W2:Y:S01]  /*6140*/  LDL R21, [R1+0x20] ;  /* 0x0000200001157983 */ /* 0x000ea20000100800 */
[----:B------:R1:W-:Y:S05]  /*6150*/  BMOV.32 B7, R39 ;  /* 0x0000002707007356 */ /* 0x0003ea0000000000 */
[----:B------:R3:W-:Y:S05]  /*6160*/  BMOV.32 B8, R38 ;  /* 0x0000002608007356 */ /* 0x0007ea0000000000 */
[----:B------:R4:W-:Y:S05]  /*6170*/  BMOV.32 B9, R37 ;  /* 0x0000002509007356 */ /* 0x0009ea0000000000 */
[----:B------:R5:W-:Y:S05]  /*6180*/  BMOV.32 B10, R36 ;  /* 0x000000240a007356 */ /* 0x000bea0000000000 */
[----:B------:R-:W2:Y:S04]  /*6190*/  LDL R2, [R1+0x8] ;  /* 0x0000080001027983 */ /* 0x000ea80000100800 */
        /* <DEDUP_REMOVED lines=14> */
[----:B-----5:R-:W2:Y:S04]  /*6280*/  LDL R36, [R1+0x4c] ;  /* 0x00004c0001247983 */ /* 0x020ea80000100800 */
[----:B----4-:R-:W2:Y:S04]  /*6290*/  LDL R37, [R1+0x50] ;  /* 0x0000500001257983 */ /* 0x010ea80000100800 */
[----:B---3--:R-:W2:Y:S04]  /*62a0*/  LDL R38, [R1+0x54] ;  /* 0x0000540001267983 */ /* 0x008ea80000100800 */
[----:B-1----:R-:W2:Y:S04]  /*62b0*/  LDL R39, [R1+0x58] ;  /* 0x0000580001277983 */ /* 0x002ea80000100800 */
[----:B0-----:R-:W2:Y:S04]  /*62c0*/  LDL R44, [R1+0x5c] ;  /* 0x00005c00012c7983 */ /* 0x001ea80000100800 */
[----:B------:R-:W2:Y:S04]  /*62d0*/  LDL R45, [R1+0x60] ;  /* 0x00006000012d7983 */ /* 0x000ea80000100800 */
[----:B------:R-:W2:Y:S04]  /*62e0*/  LDL R46, [R1+0x64] ;  /* 0x00006400012e7983 */ /* 0x000ea80000100800 */
[----:B------:R-:W2:Y:S04]  /*62f0*/  LDL R47, [R1+0x68] ;  /* 0x00006800012f7983 */ /* 0x000ea80000100800 */
[----:B------:R-:W2:Y:S04]  /*6300*/  LDL R52, [R1+0x6c] ;  /* 0x00006c0001347983 */ /* 0x000ea80000100800 */
[----:B------:R-:W2:Y:S04]  /*6310*/  LDL R53, [R1+0x70] ;  /* 0x0000700001357983 */ /* 0x000ea80000100800 */
[----:B------:R-:W2:Y:S04]  /*6320*/  LDL R54, [R1+0x74] ;  /* 0x0000740001367983 */ /* 0x000ea80000100800 */
[----:B------:R0:W2:Y:S02]  /*6330*/  LDL R55, [R1+0x78] ;  /* 0x0000780001377983 */ /* 0x0000a40000100800 */
[----:B0-----:R-:W-:Y:S01]  /*6340*/  VIADD R1, R1, 0x80 ;  /* 0x0000008001017836 */ /* 0x001fe20000000000 */
[----:B--2---:R-:W-:Y:S06]  /*6350*/  RET.REL.NODEC R20 `(_Z8gpu_findP4DataP4statiidPi) ;  /* 0xffffff9c14287950 */ /* 0x004fec0003c3ffff */
.L_x_70:
[----:B------:R-:W-:-:S00]  /*6360*/  BRA `(.L_x_70) ;  /* 0xfffffffc00fc7947 */ /* 0x000fc0000383ffff */
[----:B------:R-:W-:-:S00]  /*6370*/  NOP ;  /* 0x0000000000007918 */ /* 0x000fc00000000000 */
        /* <DEDUP_REMOVED lines=8> */
.L_x_71:


//--------------------- .nv.global.init           --------------------------
	.section	.nv.global.init,"aw",@progbits
.nv.global.init:
	.type		$str,@object
	.size		$str,(.L_0 - $str)
$str:
        /*0000*/ 	.byte	0x25, 0x64, 0x20, 0x00
.L_0:


//--------------------- .nv.shared._Z8gpu_findP4DataP4statiidPi --------------------------
	.section	.nv.shared._Z8gpu_findP4DataP4statiidPi,"aw",@nobits
	.sectionflags	@""
	.align	4
.nv.shared._Z8gpu_findP4DataP4statiidPi:
	.zero		1088


//--------------------- .nv.shared.reserved.0     --------------------------
	.section	.nv.shared.reserved.0,"aw",@nobits
	.weak		__nv_reservedSMEM_offset_0_alias
	.size		__nv_reservedSMEM_offset_0_alias, 0, 64
	.other		__nv_reservedSMEM_offset_0_alias,@"STO_CUDA_RESERVED_SHARED STV_DEFAULT"
__nv_reservedSMEM_offset_0_alias:
	.zero		0
	.zero		64


//--------------------- .nv.constant0._Z8gpu_findP4DataP4statiidPi --------------------------
	.section	.nv.constant0._Z8gpu_findP4DataP4statiidPi,"a",@progbits
	.sectionflags	@""
	.align	4
.nv.constant0._Z8gpu_findP4DataP4statiidPi:
	.zero		936


//--------------------- SYMBOLS --------------------------

	.type		.nv.reservedSmem.offset0,@object
	.size		.nv.reservedSmem.offset0,0x4
	.type		.nv.reservedSmem.cap,@object
	.size		.nv.reservedSmem.cap,0x4
	.type		vprintf,@function
	.type		malloc,@function
	.type		free,@function
